// auto-generated by cutlass_sweep.gemm — config: {"arch": "sm_90", "cluster_m": 1, "cluster_n": 4, "dtype": "fp16", "dtype_b": "fp16", "layout": "nn", "stages": 4, "tile_k": 64, "tile_m": 128, "tile_n": 128}
#include "cutlass/cutlass.h"
#include "cutlass/gemm/collective/collective_builder.hpp"
#include "cutlass/gemm/device/gemm_universal_adapter.h"
#include "cutlass/gemm/kernel/gemm_universal.hpp"
#include "cutlass/epilogue/collective/collective_builder.hpp"

using ElemA = cutlass::half_t;
using ElemB = cutlass::half_t;
using ElemCD = cutlass::half_t;
using Acc  = float;
using TileShape    = cute::Shape<cute::_128, cute::_128, cute::_64>;
using ClusterShape = cute::Shape<cute::_1, cute::_4, cute::_1>;

using CollectiveEpilogue = typename cutlass::epilogue::collective::CollectiveBuilder<
    cutlass::arch::Sm90, cutlass::arch::OpClassTensorOp,
    TileShape, ClusterShape,
    cutlass::epilogue::collective::EpilogueTileAuto,
    Acc, Acc,
    ElemCD, cutlass::layout::RowMajor, 128 / cutlass::sizeof_bits<ElemCD>::value,
    ElemCD, cutlass::layout::RowMajor, 128 / cutlass::sizeof_bits<ElemCD>::value,
    cutlass::epilogue::collective::EpilogueScheduleAuto
  >::CollectiveOp;

using CollectiveMainloop = typename cutlass::gemm::collective::CollectiveBuilder<
    cutlass::arch::Sm90, cutlass::arch::OpClassTensorOp,
    ElemA, cutlass::layout::RowMajor, 128 / cutlass::sizeof_bits<ElemA>::value,
    ElemB, cutlass::layout::RowMajor, 128 / cutlass::sizeof_bits<ElemB>::value,
    Acc,
    TileShape, ClusterShape,
    cutlass::gemm::collective::StageCount<4>,
    cutlass::gemm::collective::KernelScheduleAuto
  >::CollectiveOp;

using GemmKernel = cutlass::gemm::kernel::GemmUniversal<
    cute::Shape<int,int,int,int>,
    CollectiveMainloop,
    CollectiveEpilogue
>;
using Gemm = cutlass::gemm::device::GemmUniversalAdapter<GemmKernel>;

// Force the device kernel symbol into the cubin without needing a host main.
auto* _anchor = &cutlass::device_kernel<GemmKernel>;


// ===== COMPILED SASS (sm_90a) =====

	.target	sm_90a

	.elftype	@"ET_EXEC"


//--------------------- .note.nv.tkinfo           --------------------------
	.section	.note.nv.tkinfo,"",@"SHT_NOTE"
	.sectionflags	@"SHF_NOTE_NV_TKINFO"
	.tkinfo
        /*0018*/ 	.word	0x00000002
        /*0030*/ 	.string	""
        /*0030*/ 	.string	"ptxas"
        /*0030*/ 	.string	"Cuda compilation tools, release 13.0, V13.0.88"
        /*0030*/ 	.string	"Build cuda_13.0.r13.0/compiler.36424714_0"
        /*0030*/ 	.string	"-arch sm_90a -m 64 "



//--------------------- .note.nv.cuinfo           --------------------------
	.section	.note.nv.cuinfo,"",@"SHT_NOTE"
	.sectionflags	@"SHF_NOTE_NV_CUINFO"
        /*0018*/ 	.short	0x0002
        /*001a*/ 	.short	0x005a
        /*001c*/ 	.short	0x0082
	.zero		2


//--------------------- .nv.info                  --------------------------
	.section	.nv.info,"",@"SHT_CUDA_INFO"
	.align	4


	//----- nvinfo : EIATTR_REGCOUNT
	.align		4
        /*0000*/ 	.byte	0x04, 0x2f
        /*0002*/ 	.short	(.L_15 - .L_14)
	.align		4
.L_14:
        /*0004*/ 	.word	index@(_ZN7cutlass13device_kernelINS_4gemm6kernel13GemmUniversalIN4cute5tupleIJiiiiEEENS1_10collective13CollectiveMmaINS1_34MainloopSm90TmaGmmaWarpSpecializedILi4ENS5_IJNS4_1CILi1EEENSA_ILi4EEESB_EEENS1_35KernelTmaWarpSpecializedCooperativeEEENS5_IJNSA_ILi128EEESG_NSA_ILi64EEEEEENS_6half_tENS5_IJlSB_lEEESJ_NS5_IJSB_llEEENS4_8TiledMMAINS4_8MMA_AtomIJNS4_4SM904GMMA26MMA_64x128x16_F32F16F16_SSILNSP_5MajorE0ELSR_1ELNSP_7ScaleInE1ELSS_1EEEEEENS4_6LayoutINS5_IJNSA_ILi2EEESB_SB_EEENS5_IJSB_NSA_ILi0EEESY_EEEEENS5_IJNS4_10UnderscoreES11_S11_EEEEENS4_23SM90_TMA_LOAD_MULTICASTENS4_14ComposedLayoutINS4_7SwizzleILi3ELi4ELi3EEENS4_18smem_ptr_flag_bitsILi16EEENSV_INS5_IJNSA_ILi8EEESH_EEENS5_IJSH_SB_EEEEEEEvNS4_8identityENS4_13SM90_TMA_LOADENS15_IS17_S19_NSV_INS5_IJSH_S1A_EEENS5_IJSB_SH_EEEEEEEvS1F_EENS_8epilogue10collective6detail29Sm90TmaWarpSpecializedAdapterINS1N_15DefaultEpilogueISJ_SK_SK_NS1M_6thread17LinearCombinationISJ_Li1EffLNS1R_9ScaleType4KindE0ELNS_15FloatRoundStyleE2ESJ_EENS1_15EpilogueDefaultEEEEEvvEEEEvNT_6ParamsE)
        /*0008*/ 	.word	0x000000a8


	//----- nvinfo : EIATTR_FRAME_SIZE
	.align		4
.L_15:
        /*000c*/ 	.byte	0x04, 0x11
        /*000e*/ 	.short	(.L_17 - .L_16)
	.align		4
.L_16:
        /*0010*/ 	.word	index@(_ZN7cutlass13device_kernelINS_4gemm6kernel13GemmUniversalIN4cute5tupleIJiiiiEEENS1_10collective13CollectiveMmaINS1_34MainloopSm90TmaGmmaWarpSpecializedILi4ENS5_IJNS4_1CILi1EEENSA_ILi4EEESB_EEENS1_35KernelTmaWarpSpecializedCooperativeEEENS5_IJNSA_ILi128EEESG_NSA_ILi64EEEEEENS_6half_tENS5_IJlSB_lEEESJ_NS5_IJSB_llEEENS4_8TiledMMAINS4_8MMA_AtomIJNS4_4SM904GMMA26MMA_64x128x16_F32F16F16_SSILNSP_5MajorE0ELSR_1ELNSP_7ScaleInE1ELSS_1EEEEEENS4_6LayoutINS5_IJNSA_ILi2EEESB_SB_EEENS5_IJSB_NSA_ILi0EEESY_EEEEENS5_IJNS4_10UnderscoreES11_S11_EEEEENS4_23SM90_TMA_LOAD_MULTICASTENS4_14ComposedLayoutINS4_7SwizzleILi3ELi4ELi3EEENS4_18smem_ptr_flag_bitsILi16EEENSV_INS5_IJNSA_ILi8EEESH_EEENS5_IJSH_SB_EEEEEEEvNS4_8identityENS4_13SM90_TMA_LOADENS15_IS17_S19_NSV_INS5_IJSH_S1A_EEENS5_IJSB_SH_EEEEEEEvS1F_EENS_8epilogue10collective6detail29Sm90TmaWarpSpecializedAdapterINS1N_15DefaultEpilogueISJ_SK_SK_NS1M_6thread17LinearCombinationISJ_Li1EffLNS1R_9ScaleType4KindE0ELNS_15FloatRoundStyleE2ESJ_EENS1_15EpilogueDefaultEEEEEvvEEEEvNT_6ParamsE)
        /*0014*/ 	.word	0x00000000


	//----- nvinfo : EIATTR_MIN_STACK_SIZE
	.align		4
.L_17:
        /*0018*/ 	.byte	0x04, 0x12
        /*001a*/ 	.short	(.L_19 - .L_18)
	.align		4
.L_18:
        /*001c*/ 	.word	index@(_ZN7cutlass13device_kernelINS_4gemm6kernel13GemmUniversalIN4cute5tupleIJiiiiEEENS1_10collective13CollectiveMmaINS1_34MainloopSm90TmaGmmaWarpSpecializedILi4ENS5_IJNS4_1CILi1EEENSA_ILi4EEESB_EEENS1_35KernelTmaWarpSpecializedCooperativeEEENS5_IJNSA_ILi128EEESG_NSA_ILi64EEEEEENS_6half_tENS5_IJlSB_lEEESJ_NS5_IJSB_llEEENS4_8TiledMMAINS4_8MMA_AtomIJNS4_4SM904GMMA26MMA_64x128x16_F32F16F16_SSILNSP_5MajorE0ELSR_1ELNSP_7ScaleInE1ELSS_1EEEEEENS4_6LayoutINS5_IJNSA_ILi2EEESB_SB_EEENS5_IJSB_NSA_ILi0EEESY_EEEEENS5_IJNS4_10UnderscoreES11_S11_EEEEENS4_23SM90_TMA_LOAD_MULTICASTENS4_14ComposedLayoutINS4_7SwizzleILi3ELi4ELi3EEENS4_18smem_ptr_flag_bitsILi16EEENSV_INS5_IJNSA_ILi8EEESH_EEENS5_IJSH_SB_EEEEEEEvNS4_8identityENS4_13SM90_TMA_LOADENS15_IS17_S19_NSV_INS5_IJSH_S1A_EEENS5_IJSB_SH_EEEEEEEvS1F_EENS_8epilogue10collective6detail29Sm90TmaWarpSpecializedAdapterINS1N_15DefaultEpilogueISJ_SK_SK_NS1M_6thread17LinearCombinationISJ_Li1EffLNS1R_9ScaleType4KindE0ELNS_15FloatRoundStyleE2ESJ_EENS1_15EpilogueDefaultEEEEEvvEEEEvNT_6ParamsE)
        /*0020*/ 	.word	0x00000000
.L_19:


//--------------------- .nv.compat                --------------------------
	.section	.nv.compat,"",@"SHT_CUDA_COMPAT_INFO"
	.align	4
        /*0000*/ 	.byte	0x02, 0x09, 0x01, 0x00, 0x02, 0x02, 0x04, 0x00, 0x02, 0x05, 0x05, 0x00, 0x03, 0x07, 0x01, 0x01
        /*0010*/ 	.byte	0x02, 0x03, 0x01, 0x00, 0x02, 0x06, 0x01, 0x00, 0x04, 0x0b, 0x08, 0x00, 0x00, 0x00, 0x00, 0x00
        /*0020*/ 	.byte	0x00, 0x00, 0x00, 0x00


//--------------------- .nv.info._ZN7cutlass13device_kernelINS_4gemm6kernel13GemmUniversalIN4cute5tupleIJiiiiEEENS1_10collective13CollectiveMmaINS1_34MainloopSm90TmaGmmaWarpSpecializedILi4ENS5_IJNS4_1CILi1EEENSA_ILi4EEESB_EEENS1_35KernelTmaWarpSpecializedCooperativeEEENS5_IJNSA_ILi128EEESG_NSA_ILi64EEEEEENS_6half_tENS5_IJlSB_lEEESJ_NS5_IJSB_llEEENS4_8TiledMMAINS4_8MMA_AtomIJNS4_4SM904GMMA26MMA_64x128x16_F32F16F16_SSILNSP_5MajorE0ELSR_1ELNSP_7ScaleInE1ELSS_1EEEEEENS4_6LayoutINS5_IJNSA_ILi2EEESB_SB_EEENS5_IJSB_NSA_ILi0EEESY_EEEEENS5_IJNS4_10UnderscoreES11_S11_EEEEENS4_23SM90_TMA_LOAD_MULTICASTENS4_14ComposedLayoutINS4_7SwizzleILi3ELi4ELi3EEENS4_18smem_ptr_flag_bitsILi16EEENSV_INS5_IJNSA_ILi8EEESH_EEENS5_IJSH_SB_EEEEEEEvNS4_8identityENS4_13SM90_TMA_LOADENS15_IS17_S19_NSV_INS5_IJSH_S1A_EEENS5_IJSB_SH_EEEEEEEvS1F_EENS_8epilogue10collective6detail29Sm90TmaWarpSpecializedAdapterINS1N_15DefaultEpilogueISJ_SK_SK_NS1M_6thread17LinearCombinationISJ_Li1EffLNS1R_9ScaleType4KindE0ELNS_15FloatRoundStyleE2ESJ_EENS1_15EpilogueDefaultEEEEEvvEEEEvNT_6ParamsE --------------------------
	.section	.nv.info._ZN7cutlass13device_kernelINS_4gemm6kernel13GemmUniversalIN4cute5tupleIJiiiiEEENS1_10collective13CollectiveMmaINS1_34MainloopSm90TmaGmmaWarpSpecializedILi4ENS5_IJNS4_1CILi1EEENSA_ILi4EEESB_EEENS1_35KernelTmaWarpSpecializedCooperativeEEENS5_IJNSA_ILi128EEESG_NSA_ILi64EEEEEENS_6half_tENS5_IJlSB_lEEESJ_NS5_IJSB_llEEENS4_8TiledMMAINS4_8MMA_AtomIJNS4_4SM904GMMA26MMA_64x128x16_F32F16F16_SSILNSP_5MajorE0ELSR_1ELNSP_7ScaleInE1ELSS_1EEEEEENS4_6LayoutINS5_IJNSA_ILi2EEESB_SB_EEENS5_IJSB_NSA_ILi0EEESY_EEEEENS5_IJNS4_10UnderscoreES11_S11_EEEEENS4_23SM90_TMA_LOAD_MULTICASTENS4_14ComposedLayoutINS4_7SwizzleILi3ELi4ELi3EEENS4_18smem_ptr_flag_bitsILi16EEENSV_INS5_IJNSA_ILi8EEESH_EEENS5_IJSH_SB_EEEEEEEvNS4_8identityENS4_13SM90_TMA_LOADENS15_IS17_S19_NSV_INS5_IJSH_S1A_EEENS5_IJSB_SH_EEEEEEEvS1F_EENS_8epilogue10collective6detail29Sm90TmaWarpSpecializedAdapterINS1N_15DefaultEpilogueISJ_SK_SK_NS1M_6thread17LinearCombinationISJ_Li1EffLNS1R_9ScaleType4KindE0ELNS_15FloatRoundStyleE2ESJ_EENS1_15EpilogueDefaultEEEEEvvEEEEvNT_6ParamsE,"",@"SHT_CUDA_INFO"
	.sectionflags	@""
	.align	4


	//----- nvinfo : EIATTR_CUDA_API_VERSION
	.align		4
        /*0000*/ 	.byte	0x04, 0x37
        /*0002*/ 	.short	(.L_21 - .L_20)
.L_20:
        /*0004*/ 	.word	0x00000082


	//----- nvinfo : EIATTR_KPARAM_INFO
	.align		4
.L_21:
        /*0008*/ 	.byte	0x04, 0x17
        /*000a*/ 	.short	(.L_23 - .L_22)
.L_22:
        /*000c*/ 	.word	0x00000000
        /*0010*/ 	.short	0x0000
        /*0012*/ 	.short	0x0070
        /*0014*/ 	.byte	0x00, 0xf0, 0x01, 0x10


	//----- nvinfo : EIATTR_SPARSE_MMA_MASK
	.align		4
.L_23:
        /*0018*/ 	.byte	0x03, 0x50
        /*001a*/ 	.short	0x0000


	//----- nvinfo : EIATTR_MAXREG_COUNT
	.align		4
        /*001c*/ 	.byte	0x03, 0x1b
        /*001e*/ 	.short	0x00a8


	//----- nvinfo : EIATTR_NUM_BARRIERS
	.align		4
        /*0020*/ 	.byte	0x02, 0x4c
        /*0022*/ 	.byte	0x01
	.zero		1


	//----- nvinfo : EIATTR_EXTERNS
	.align		4
        /*0024*/ 	.byte	0x04, 0x0f
        /*0026*/ 	.short	(.L_25 - .L_24)


	//   ....[0]....
	.align		4
.L_24:
        /*0028*/ 	.word	index@(__assertfail)


	//----- nvinfo : EIATTR_MERCURY_ISA_VERSION
	.align		4
.L_25:
        /*002c*/ 	.byte	0x03, 0x5f
        /*002e*/ 	.short	0x0101


	//----- nvinfo : EIATTR_INT_WARP_WIDE_INSTR_OFFSETS
	.align		4
        /*0030*/ 	.byte	0x04, 0x31
        /*0032*/ 	.short	(.L_27 - .L_26)


	//   ....[0]....
.L_26:
        /*0034*/ 	.word	0x00000430


	//   ....[1]....
        /*0038*/ 	.word	0x00000450


	//   ....[2]....
        /*003c*/ 	.word	0x00000620


	//   ....[3]....
        /*0040*/ 	.word	0x00001e90


	//----- nvinfo : EIATTR_COOP_GROUP_MASK_REGIDS
	.align		4
.L_27:
        /*0044*/ 	.byte	0x04, 0x29
        /*0046*/ 	.short	(.L_29 - .L_28)


	//   ....[0]....
.L_28:
        /*0048*/ 	.word	0xffffffff


	//   ....[1]....
        /*004c*/ 	.word	0xffffffff


	//   ....[2]....
        /*0050*/ 	.word	0xffffffff


	//   ....[3]....
        /*0054*/ 	.word	0xffffffff


	//   ....[4]....
        /*0058*/ 	.word	0xffffffff


	//   ....[5]....
        /*005c*/ 	.word	0xffffffff


	//----- nvinfo : EIATTR_COOP_GROUP_INSTR_OFFSETS
	.align		4
.L_29:
        /*0060*/ 	.byte	0x04, 0x28
        /*0062*/ 	.short	(.L_31 - .L_30)


	//   ....[0]....
.L_30:
        /*0064*/ 	.word	0x00000060


	//   ....[1]....
        /*0068*/ 	.word	0x00000070


	//   ....[2]....
        /*006c*/ 	.word	0x00000130


	//   ....[3]....
        /*0070*/ 	.word	0x000002d0


	//   ....[4]....
        /*0074*/ 	.word	0x00000790


	//   ....[5]....
        /*0078*/ 	.word	0x00001410


	//----- nvinfo : EIATTR_REG_RECONFIG
	.align		4
.L_31:
        /*007c*/ 	.byte	0x01, 0x54
	.zero		2


	//----- nvinfo : EIATTR_SYSCALL_OFFSETS
	.align		4
        /*0080*/ 	.byte	0x04, 0x46
        /*0082*/ 	.short	(.L_33 - .L_32)


	//   ....[0]....
.L_32:
        /*0084*/ 	.word	0x00001600


	//----- nvinfo : EIATTR_MBARRIER_INSTR_OFFSETS
	.align		4
.L_33:
        /*0088*/ 	.byte	0x04, 0x39
        /*008a*/ 	.short	(.L_35 - .L_34)


	//   ....[0]....
.L_34:
        /*008c*/ 	.word	0x00000230
        /*0090*/ 	.word	0x000000ff
        /*0094*/ 	.word	0x00000000
        /*0098*/ 	.short	0x0100
        /*009a*/ 	.byte	0x08
	.zero		1


	//   ....[1]....
        /*009c*/ 	.word	0x00000240
        /*00a0*/ 	.word	0x000000ff
        /*00a4*/ 	.word	0x00000020
        /*00a8*/ 	.short	0x0100
        /*00aa*/ 	.byte	0x08
	.zero		1


	//   ....[2]....
        /*00ac*/ 	.word	0x00000250
        /*00b0*/ 	.word	0x000000ff
        /*00b4*/ 	.word	0x00000008
        /*00b8*/ 	.short	0x0100
        /*00ba*/ 	.byte	0x08
	.zero		1


	//   ....[3]....
        /*00bc*/ 	.word	0x00000260
        /*00c0*/ 	.word	0x000000ff
        /*00c4*/ 	.word	0x00000028
        /*00c8*/ 	.short	0x0100
        /*00ca*/ 	.byte	0x08
	.zero		1


	//   ....[4]....
        /*00cc*/ 	.word	0x00000270
        /*00d0*/ 	.word	0x000000ff
        /*00d4*/ 	.word	0x00000010
        /*00d8*/ 	.short	0x0100
        /*00da*/ 	.byte	0x08
	.zero		1


	//   ....[5]....
        /*00dc*/ 	.word	0x00000280
        /*00e0*/ 	.word	0x000000ff
        /*00e4*/ 	.word	0x00000030
        /*00e8*/ 	.short	0x0100
        /*00ea*/ 	.byte	0x08
	.zero		1


	//   ....[6]....
        /*00ec*/ 	.word	0x00000290
        /*00f0*/ 	.word	0x000000ff
        /*00f4*/ 	.word	0x00000018
        /*00f8*/ 	.short	0x0100
        /*00fa*/ 	.byte	0x08
	.zero		1


	//   ....[7]....
        /*00fc*/ 	.word	0x000002a0
        /*0100*/ 	.word	0x000000ff
        /*0104*/ 	.word	0x00000038
        /*0108*/ 	.short	0x0100
        /*010a*/ 	.byte	0x08
	.zero		1


	//   ....[8]....
        /*010c*/ 	.word	0x000006c0
        /*0110*/ 	.word	0x000000ff
        /*0114*/ 	.word	0x00000050
        /*0118*/ 	.short	0x0100
        /*011a*/ 	.byte	0x06
	.zero		1


	//   ....[9]....
        /*011c*/ 	.word	0x00000740
        /*0120*/ 	.word	0x000000ff
        /*0124*/ 	.word	0x00000058
        /*0128*/ 	.short	0x0100
        /*012a*/ 	.byte	0x06
	.zero		1


	//   ....[10]....
        /*012c*/ 	.word	0x000016c0
        /*0130*/ 	.word	0x00000003
        /*0134*/ 	.word	0x00000000
        /*0138*/ 	.short	0x010a
        /*013a*/ 	.byte	0x3f
	.zero		1


	//   ....[11]....
        /*013c*/ 	.word	0x00001720
        /*0140*/ 	.word	0x00000003
        /*0144*/ 	.word	0x00000000
        /*0148*/ 	.short	0x010a
        /*014a*/ 	.byte	0x3f
	.zero		1


	//   ....[12]....
        /*014c*/ 	.word	0x00001aa0
        /*0150*/ 	.word	0x00000005
        /*0154*/ 	.word	0x00000000
        /*0158*/ 	.short	0x010a
        /*015a*/ 	.byte	0x3f
	.zero		1


	//   ....[13]....
        /*015c*/ 	.word	0x00001ae0
        /*0160*/ 	.word	0x00000005
        /*0164*/ 	.word	0x00000000
        /*0168*/ 	.short	0x010a
        /*016a*/ 	.byte	0x3f
	.zero		1


	//   ....[14]....
        /*016c*/ 	.word	0x00001d40
        /*0170*/ 	.word	0x00000004
        /*0174*/ 	.word	0x00000000
        /*0178*/ 	.short	0x0101
        /*017a*/ 	.byte	0x3f
	.zero		1


	//   ....[15]....
        /*017c*/ 	.word	0x00001f00
        /*0180*/ 	.word	0x00000000
        /*0184*/ 	.word	0x00000000
        /*0188*/ 	.short	0x0101
        /*018a*/ 	.byte	0x3f
	.zero		1


	//   ....[16]....
        /*018c*/ 	.word	0x00006fd0
        /*0190*/ 	.word	0x00000014
        /*0194*/ 	.word	0x00000020
        /*0198*/ 	.short	0x010a
        /*019a*/ 	.byte	0x3f
	.zero		1


	//   ....[17]....
        /*019c*/ 	.word	0x000073f0
        /*01a0*/ 	.word	0x00000006
        /*01a4*/ 	.word	0x00000058
        /*01a8*/ 	.short	0x0101
        /*01aa*/ 	.byte	0x3f
	.zero		1


	//   ....[18]....
        /*01ac*/ 	.word	0x00007b10
        /*01b0*/ 	.word	0x00000007
        /*01b4*/ 	.word	0x00000000
        /*01b8*/ 	.short	0x010a
        /*01ba*/ 	.byte	0x3f
	.zero		1


	//   ....[19]....
        /*01bc*/ 	.word	0x00007b90
        /*01c0*/ 	.word	0x00000006
        /*01c4*/ 	.word	0x00000000
        /*01c8*/ 	.short	0x010a
        /*01ca*/ 	.byte	0x3f
	.zero		1


	//   ....[20]....
        /*01cc*/ 	.word	0x00007c20
        /*01d0*/ 	.word	0x00000007
        /*01d4*/ 	.word	0x00000000
        /*01d8*/ 	.short	0x010a
        /*01da*/ 	.byte	0x3f
	.zero		1


	//   ....[21]....
        /*01dc*/ 	.word	0x00007cb0
        /*01e0*/ 	.word	0x00000005
        /*01e4*/ 	.word	0x00000000
        /*01e8*/ 	.short	0x010a
        /*01ea*/ 	.byte	0x3f
	.zero		1


	//   ....[22]....
        /*01ec*/ 	.word	0x00007d10
        /*01f0*/ 	.word	0x00000003
        /*01f4*/ 	.word	0x00000000
        /*01f8*/ 	.short	0x010a
        /*01fa*/ 	.byte	0x3f
	.zero		1


	//   ....[23]....
        /*01fc*/ 	.word	0x00007d60
        /*0200*/ 	.word	0x00000005
        /*0204*/ 	.word	0x00000000
        /*0208*/ 	.short	0x010a
        /*020a*/ 	.byte	0x3f
	.zero		1


	//   ....[24]....
        /*020c*/ 	.word	0x00007e30
        /*0210*/ 	.word	0x00000014
        /*0214*/ 	.word	0x00000020
        /*0218*/ 	.short	0x010a
        /*021a*/ 	.byte	0x3f
	.zero		1


	//   ....[25]....
        /*021c*/ 	.word	0x00007f00
        /*0220*/ 	.word	0x00000007
        /*0224*/ 	.word	0x00000000
        /*0228*/ 	.short	0x010a
        /*022a*/ 	.byte	0x3f
	.zero		1


	//   ....[26]....
        /*022c*/ 	.word	0x00007f50
        /*0230*/ 	.word	0x00000006
        /*0234*/ 	.word	0x00000000
        /*0238*/ 	.short	0x010a
        /*023a*/ 	.byte	0x3f
	.zero		1


	//   ....[27]....
        /*023c*/ 	.word	0x00007fa0
        /*0240*/ 	.word	0x00000007
        /*0244*/ 	.word	0x00000000
        /*0248*/ 	.short	0x010a
        /*024a*/ 	.byte	0x3f
	.zero		1


	//----- nvinfo : EIATTR_NUM_MBARRIERS
	.align		4
.L_35:
        /*024c*/ 	.byte	0x03, 0x38
        /*024e*/ 	.short	0x000a


	//----- nvinfo : EIATTR_EXIT_INSTR_OFFSETS
	.align		4
        /*0250*/ 	.byte	0x04, 0x1c
        /*0252*/ 	.short	(.L_37 - .L_36)


	//   ....[0]....
.L_36:
        /*0254*/ 	.word	0x00000960


	//   ....[1]....
        /*0258*/ 	.word	0x00001170


	//   ....[2]....
        /*025c*/ 	.word	0x00006740


	//   ....[3]....
        /*0260*/ 	.word	0x00006ca0


	//   ....[4]....
        /*0264*/ 	.word	0x00007d00


	//----- nvinfo : EIATTR_MAX_THREADS
	.align		4
.L_37:
        /*0268*/ 	.byte	0x04, 0x05
        /*026a*/ 	.short	(.L_39 - .L_38)
.L_38:
        /*026c*/ 	.word	0x00000180
        /*0270*/ 	.word	0x00000001
        /*0274*/ 	.word	0x00000001


	//----- nvinfo : EIATTR_CRS_STACK_SIZE
	.align		4
.L_39:
        /*0278*/ 	.byte	0x04, 0x1e
        /*027a*/ 	.short	(.L_41 - .L_40)
.L_40:
        /*027c*/ 	.word	0x00000000


	//----- nvinfo : EIATTR_CBANK_PARAM_SIZE
	.align		4
.L_41:
        /*0280*/ 	.byte	0x03, 0x19
        /*0282*/ 	.short	0x0470


	//----- nvinfo : EIATTR_PARAM_CBANK
	.align		4
        /*0284*/ 	.byte	0x04, 0x0a
        /*0286*/ 	.short	(.L_43 - .L_42)
	.align		4
.L_42:
        /*0288*/ 	.word	index@(.nv.constant0._ZN7cutlass13device_kernelINS_4gemm6kernel13GemmUniversalIN4cute5tupleIJiiiiEEENS1_10collective13CollectiveMmaINS1_34MainloopSm90TmaGmmaWarpSpecializedILi4ENS5_IJNS4_1CILi1EEENSA_ILi4EEESB_EEENS1_35KernelTmaWarpSpecializedCooperativeEEENS5_IJNSA_ILi128EEESG_NSA_ILi64EEEEEENS_6half_tENS5_IJlSB_lEEESJ_NS5_IJSB_llEEENS4_8TiledMMAINS4_8MMA_AtomIJNS4_4SM904GMMA26MMA_64x128x16_F32F16F16_SSILNSP_5MajorE0ELSR_1ELNSP_7ScaleInE1ELSS_1EEEEEENS4_6LayoutINS5_IJNSA_ILi2EEESB_SB_EEENS5_IJSB_NSA_ILi0EEESY_EEEEENS5_IJNS4_10UnderscoreES11_S11_EEEEENS4_23SM90_TMA_LOAD_MULTICASTENS4_14ComposedLayoutINS4_7SwizzleILi3ELi4ELi3EEENS4_18smem_ptr_flag_bitsILi16EEENSV_INS5_IJNSA_ILi8EEESH_EEENS5_IJSH_SB_EEEEEEEvNS4_8identityENS4_13SM90_TMA_LOADENS15_IS17_S19_NSV_INS5_IJSH_S1A_EEENS5_IJSB_SH_EEEEEEEvS1F_EENS_8epilogue10collective6detail29Sm90TmaWarpSpecializedAdapterINS1N_15DefaultEpilogueISJ_SK_SK_NS1M_6thread17LinearCombinationISJ_Li1EffLNS1R_9ScaleType4KindE0ELNS_15FloatRoundStyleE2ESJ_EENS1_15EpilogueDefaultEEEEEvvEEEEvNT_6ParamsE)
        /*028c*/ 	.short	0x0210
        /*028e*/ 	.short	0x0470


	//----- nvinfo : EIATTR_SW_WAR
	.align		4
.L_43:
        /*0290*/ 	.byte	0x04, 0x36
        /*0292*/ 	.short	(.L_45 - .L_44)
.L_44:
        /*0294*/ 	.word	0x00000008
.L_45:


//--------------------- .nv.callgraph             --------------------------
	.section	.nv.callgraph,"",@"SHT_CUDA_CALLGRAPH"
	.align	4
	.sectionentsize	8
	.align		4
        /*0000*/ 	.word	0x00000000
	.align		4
        /*0004*/ 	.word	0xffffffff
	.align		4
        /*0008*/ 	.word	index@(_ZN7cutlass13device_kernelINS_4gemm6kernel13GemmUniversalIN4cute5tupleIJiiiiEEENS1_10collective13CollectiveMmaINS1_34MainloopSm90TmaGmmaWarpSpecializedILi4ENS5_IJNS4_1CILi1EEENSA_ILi4EEESB_EEENS1_35KernelTmaWarpSpecializedCooperativeEEENS5_IJNSA_ILi128EEESG_NSA_ILi64EEEEEENS_6half_tENS5_IJlSB_lEEESJ_NS5_IJSB_llEEENS4_8TiledMMAINS4_8MMA_AtomIJNS4_4SM904GMMA26MMA_64x128x16_F32F16F16_SSILNSP_5MajorE0ELSR_1ELNSP_7ScaleInE1ELSS_1EEEEEENS4_6LayoutINS5_IJNSA_ILi2EEESB_SB_EEENS5_IJSB_NSA_ILi0EEESY_EEEEENS5_IJNS4_10UnderscoreES11_S11_EEEEENS4_23SM90_TMA_LOAD_MULTICASTENS4_14ComposedLayoutINS4_7SwizzleILi3ELi4ELi3EEENS4_18smem_ptr_flag_bitsILi16EEENSV_INS5_IJNSA_ILi8EEESH_EEENS5_IJSH_SB_EEEEEEEvNS4_8identityENS4_13SM90_TMA_LOADENS15_IS17_S19_NSV_INS5_IJSH_S1A_EEENS5_IJSB_SH_EEEEEEEvS1F_EENS_8epilogue10collective6detail29Sm90TmaWarpSpecializedAdapterINS1N_15DefaultEpilogueISJ_SK_SK_NS1M_6thread17LinearCombinationISJ_Li1EffLNS1R_9ScaleType4KindE0ELNS_15FloatRoundStyleE2ESJ_EENS1_15EpilogueDefaultEEEEEvvEEEEvNT_6ParamsE)
	.align		4
        /*000c*/ 	.word	index@(__assertfail)
	.align		4
        /*0010*/ 	.word	0x00000000
	.align		4
        /*0014*/ 	.word	0xfffffffe
	.align		4
        /*0018*/ 	.word	0x00000000
	.align		4
        /*001c*/ 	.word	0xfffffffd
	.align		4
        /*0020*/ 	.word	0x00000000
	.align		4
        /*0024*/ 	.word	0xfffffffc


//--------------------- .nv.constant4             --------------------------
	.section	.nv.constant4,"a",@progbits
	.align	8
	.align		8
.nv.constant4:
        /*0000*/ 	.dword	__assertfail
	.align		8
        /*0008*/ 	.dword	__unnamed_1
	.align		8
        /*0010*/ 	.dword	_ZN40_INTERNAL_f01af8e1_4_k_cu_1f92a112_244164cuda3std3__45__cpo5beginE
	.align		8
        /*0018*/ 	.dword	_ZN40_INTERNAL_f01af8e1_4_k_cu_1f92a112_244164cuda3std3__45__cpo3endE
	.align		8
        /*0020*/ 	.dword	_ZN40_INTERNAL_f01af8e1_4_k_cu_1f92a112_244164cuda3std3__45__cpo6cbeginE
	.align		8
        /*0028*/ 	.dword	_ZN40_INTERNAL_f01af8e1_4_k_cu_1f92a112_244164cuda3std3__45__cpo4cendE
	.align		8
        /*0030*/ 	.dword	_ZN40_INTERNAL_f01af8e1_4_k_cu_1f92a112_244164cuda3std3__442_GLOBAL__N__f01af8e1_4_k_cu_1f92a112_244166ignoreE
	.align		8
        /*0038*/ 	.dword	_ZN40_INTERNAL_f01af8e1_4_k_cu_1f92a112_244164cuda3std3__419piecewise_constructE
	.align		8
        /*0040*/ 	.dword	_ZN40_INTERNAL_f01af8e1_4_k_cu_1f92a112_244164cuda3std3__48in_placeE
	.align		8
        /*0048*/ 	.dword	_ZN40_INTERNAL_f01af8e1_4_k_cu_1f92a112_244164cuda3std6ranges3__45__cpo4swapE
	.align		8
        /*0050*/ 	.dword	_ZN40_INTERNAL_f01af8e1_4_k_cu_1f92a112_244164cuda3std6ranges3__45__cpo9iter_moveE
	.align		8
        /*0058*/ 	.dword	_ZN40_INTERNAL_f01af8e1_4_k_cu_1f92a112_244164cute7productE
	.align		8
        /*0060*/ 	.dword	_ZN40_INTERNAL_f01af8e1_4_k_cu_1f92a112_244164cute1_E
	.align		8
        /*0068*/ 	.dword	$str$22
	.align		8
        /*0070*/ 	.dword	$str$23


//--------------------- .text._ZN7cutlass13device_kernelINS_4gemm6kernel13GemmUniversalIN4cute5tupleIJiiiiEEENS1_10collective13CollectiveMmaINS1_34MainloopSm90TmaGmmaWarpSpecializedILi4ENS5_IJNS4_1CILi1EEENSA_ILi4EEESB_EEENS1_35KernelTmaWarpSpecializedCooperativeEEENS5_IJNSA_ILi128EEESG_NSA_ILi64EEEEEENS_6half_tENS5_IJlSB_lEEESJ_NS5_IJSB_llEEENS4_8TiledMMAINS4_8MMA_AtomIJNS4_4SM904GMMA26MMA_64x128x16_F32F16F16_SSILNSP_5MajorE0ELSR_1ELNSP_7ScaleInE1ELSS_1EEEEEENS4_6LayoutINS5_IJNSA_ILi2EEESB_SB_EEENS5_IJSB_NSA_ILi0EEESY_EEEEENS5_IJNS4_10UnderscoreES11_S11_EEEEENS4_23SM90_TMA_LOAD_MULTICASTENS4_14ComposedLayoutINS4_7SwizzleILi3ELi4ELi3EEENS4_18smem_ptr_flag_bitsILi16EEENSV_INS5_IJNSA_ILi8EEESH_EEENS5_IJSH_SB_EEEEEEEvNS4_8identityENS4_13SM90_TMA_LOADENS15_IS17_S19_NSV_INS5_IJSH_S1A_EEENS5_IJSB_SH_EEEEEEEvS1F_EENS_8epilogue10collective6detail29Sm90TmaWarpSpecializedAdapterINS1N_15DefaultEpilogueISJ_SK_SK_NS1M_6thread17LinearCombinationISJ_Li1EffLNS1R_9ScaleType4KindE0ELNS_15FloatRoundStyleE2ESJ_EENS1_15EpilogueDefaultEEEEEvvEEEEvNT_6ParamsE --------------------------
	.section	.text._ZN7cutlass13device_kernelINS_4gemm6kernel13GemmUniversalIN4cute5tupleIJiiiiEEENS1_10collective13CollectiveMmaINS1_34MainloopSm90TmaGmmaWarpSpecializedILi4ENS5_IJNS4_1CILi1EEENSA_ILi4EEESB_EEENS1_35KernelTmaWarpSpecializedCooperativeEEENS5_IJNSA_ILi128EEESG_NSA_ILi64EEEEEENS_6half_tENS5_IJlSB_lEEESJ_NS5_IJSB_llEEENS4_8TiledMMAINS4_8MMA_AtomIJNS4_4SM904GMMA26MMA_64x128x16_F32F16F16_SSILNSP_5MajorE0ELSR_1ELNSP_7ScaleInE1ELSS_1EEEEEENS4_6LayoutINS5_IJNSA_ILi2EEESB_SB_EEENS5_IJSB_NSA_ILi0EEESY_EEEEENS5_IJNS4_10UnderscoreES11_S11_EEEEENS4_23SM90_TMA_LOAD_MULTICASTENS4_14ComposedLayoutINS4_7SwizzleILi3ELi4ELi3EEENS4_18smem_ptr_flag_bitsILi16EEENSV_INS5_IJNSA_ILi8EEESH_EEENS5_IJSH_SB_EEEEEEEvNS4_8identityENS4_13SM90_TMA_LOADENS15_IS17_S19_NSV_INS5_IJSH_S1A_EEENS5_IJSB_SH_EEEEEEEvS1F_EENS_8epilogue10collective6detail29Sm90TmaWarpSpecializedAdapterINS1N_15DefaultEpilogueISJ_SK_SK_NS1M_6thread17LinearCombinationISJ_Li1EffLNS1R_9ScaleType4KindE0ELNS_15FloatRoundStyleE2ESJ_EENS1_15EpilogueDefaultEEEEEvvEEEEvNT_6ParamsE,"ax",@progbits
	.align	128
.text._ZN7cutlass13device_kernelINS_4gemm6kernel13GemmUniversalIN4cute5tupleIJiiiiEEENS1_10collective13CollectiveMmaINS1_34MainloopSm90TmaGmmaWarpSpecializedILi4ENS5_IJNS4_1CILi1EEENSA_ILi4EEESB_EEENS1_35KernelTmaWarpSpecializedCooperativeEEENS5_IJNSA_ILi128EEESG_NSA_ILi64EEEEEENS_6half_tENS5_IJlSB_lEEESJ_NS5_IJSB_llEEENS4_8TiledMMAINS4_8MMA_AtomIJNS4_4SM904GMMA26MMA_64x128x16_F32F16F16_SSILNSP_5MajorE0ELSR_1ELNSP_7ScaleInE1ELSS_1EEEEEENS4_6LayoutINS5_IJNSA_ILi2EEESB_SB_EEENS5_IJSB_NSA_ILi0EEESY_EEEEENS5_IJNS4_10UnderscoreES11_S11_EEEEENS4_23SM90_TMA_LOAD_MULTICASTENS4_14ComposedLayoutINS4_7SwizzleILi3ELi4ELi3EEENS4_18smem_ptr_flag_bitsILi16EEENSV_INS5_IJNSA_ILi8EEESH_EEENS5_IJSH_SB_EEEEEEEvNS4_8identityENS4_13SM90_TMA_LOADENS15_IS17_S19_NSV_INS5_IJSH_S1A_EEENS5_IJSB_SH_EEEEEEEvS1F_EENS_8epilogue10collective6detail29Sm90TmaWarpSpecializedAdapterINS1N_15DefaultEpilogueISJ_SK_SK_NS1M_6thread17LinearCombinationISJ_Li1EffLNS1R_9ScaleType4KindE0ELNS_15FloatRoundStyleE2ESJ_EENS1_15EpilogueDefaultEEEEEvvEEEEvNT_6ParamsE:
        .type           _ZN7cutlass13device_kernelINS_4gemm6kernel13GemmUniversalIN4cute5tupleIJiiiiEEENS1_10collective13CollectiveMmaINS1_34MainloopSm90TmaGmmaWarpSpecializedILi4ENS5_IJNS4_1CILi1EEENSA_ILi4EEESB_EEENS1_35KernelTmaWarpSpecializedCooperativeEEENS5_IJNSA_ILi128EEESG_NSA_ILi64EEEEEENS_6half_tENS5_IJlSB_lEEESJ_NS5_IJSB_llEEENS4_8TiledMMAINS4_8MMA_AtomIJNS4_4SM904GMMA26MMA_64x128x16_F32F16F16_SSILNSP_5MajorE0ELSR_1ELNSP_7ScaleInE1ELSS_1EEEEEENS4_6LayoutINS5_IJNSA_ILi2EEESB_SB_EEENS5_IJSB_NSA_ILi0EEESY_EEEEENS5_IJNS4_10UnderscoreES11_S11_EEEEENS4_23SM90_TMA_LOAD_MULTICASTENS4_14ComposedLayoutINS4_7SwizzleILi3ELi4ELi3EEENS4_18smem_ptr_flag_bitsILi16EEENSV_INS5_IJNSA_ILi8EEESH_EEENS5_IJSH_SB_EEEEEEEvNS4_8identityENS4_13SM90_TMA_LOADENS15_IS17_S19_NSV_INS5_IJSH_S1A_EEENS5_IJSB_SH_EEEEEEEvS1F_EENS_8epilogue10collective6detail29Sm90TmaWarpSpecializedAdapterINS1N_15DefaultEpilogueISJ_SK_SK_NS1M_6thread17LinearCombinationISJ_Li1EffLNS1R_9ScaleType4KindE0ELNS_15FloatRoundStyleE2ESJ_EENS1_15EpilogueDefaultEEEEEvvEEEEvNT_6ParamsE,@function
        .size           _ZN7cutlass13device_kernelINS_4gemm6kernel13GemmUniversalIN4cute5tupleIJiiiiEEENS1_10collective13CollectiveMmaINS1_34MainloopSm90TmaGmmaWarpSpecializedILi4ENS5_IJNS4_1CILi1EEENSA_ILi4EEESB_EEENS1_35KernelTmaWarpSpecializedCooperativeEEENS5_IJNSA_ILi128EEESG_NSA_ILi64EEEEEENS_6half_tENS5_IJlSB_lEEESJ_NS5_IJSB_llEEENS4_8TiledMMAINS4_8MMA_AtomIJNS4_4SM904GMMA26MMA_64x128x16_F32F16F16_SSILNSP_5MajorE0ELSR_1ELNSP_7ScaleInE1ELSS_1EEEEEENS4_6LayoutINS5_IJNSA_ILi2EEESB_SB_EEENS5_IJSB_NSA_ILi0EEESY_EEEEENS5_IJNS4_10UnderscoreES11_S11_EEEEENS4_23SM90_TMA_LOAD_MULTICASTENS4_14ComposedLayoutINS4_7SwizzleILi3ELi4ELi3EEENS4_18smem_ptr_flag_bitsILi16EEENSV_INS5_IJNSA_ILi8EEESH_EEENS5_IJSH_SB_EEEEEEEvNS4_8identityENS4_13SM90_TMA_LOADENS15_IS17_S19_NSV_INS5_IJSH_S1A_EEENS5_IJSB_SH_EEEEEEEvS1F_EENS_8epilogue10collective6detail29Sm90TmaWarpSpecializedAdapterINS1N_15DefaultEpilogueISJ_SK_SK_NS1M_6thread17LinearCombinationISJ_Li1EffLNS1R_9ScaleType4KindE0ELNS_15FloatRoundStyleE2ESJ_EENS1_15EpilogueDefaultEEEEEvvEEEEvNT_6ParamsE,(.L_x_197 - _ZN7cutlass13device_kernelINS_4gemm6kernel13GemmUniversalIN4cute5tupleIJiiiiEEENS1_10collective13CollectiveMmaINS1_34MainloopSm90TmaGmmaWarpSpecializedILi4ENS5_IJNS4_1CILi1EEENSA_ILi4EEESB_EEENS1_35KernelTmaWarpSpecializedCooperativeEEENS5_IJNSA_ILi128EEESG_NSA_ILi64EEEEEENS_6half_tENS5_IJlSB_lEEESJ_NS5_IJSB_llEEENS4_8TiledMMAINS4_8MMA_AtomIJNS4_4SM904GMMA26MMA_64x128x16_F32F16F16_SSILNSP_5MajorE0ELSR_1ELNSP_7ScaleInE1ELSS_1EEEEEENS4_6LayoutINS5_IJNSA_ILi2EEESB_SB_EEENS5_IJSB_NSA_ILi0EEESY_EEEEENS5_IJNS4_10UnderscoreES11_S11_EEEEENS4_23SM90_TMA_LOAD_MULTICASTENS4_14ComposedLayoutINS4_7SwizzleILi3ELi4ELi3EEENS4_18smem_ptr_flag_bitsILi16EEENSV_INS5_IJNSA_ILi8EEESH_EEENS5_IJSH_SB_EEEEEEEvNS4_8identityENS4_13SM90_TMA_LOADENS15_IS17_S19_NSV_INS5_IJSH_S1A_EEENS5_IJSB_SH_EEEEEEEvS1F_EENS_8epilogue10collective6detail29Sm90TmaWarpSpecializedAdapterINS1N_15DefaultEpilogueISJ_SK_SK_NS1M_6thread17LinearCombinationISJ_Li1EffLNS1R_9ScaleType4KindE0ELNS_15FloatRoundStyleE2ESJ_EENS1_15EpilogueDefaultEEEEEvvEEEEvNT_6ParamsE)
        .other          _ZN7cutlass13device_kernelINS_4gemm6kernel13GemmUniversalIN4cute5tupleIJiiiiEEENS1_10collective13CollectiveMmaINS1_34MainloopSm90TmaGmmaWarpSpecializedILi4ENS5_IJNS4_1CILi1EEENSA_ILi4EEESB_EEENS1_35KernelTmaWarpSpecializedCooperativeEEENS5_IJNSA_ILi128EEESG_NSA_ILi64EEEEEENS_6half_tENS5_IJlSB_lEEESJ_NS5_IJSB_llEEENS4_8TiledMMAINS4_8MMA_AtomIJNS4_4SM904GMMA26MMA_64x128x16_F32F16F16_SSILNSP_5MajorE0ELSR_1ELNSP_7ScaleInE1ELSS_1EEEEEENS4_6LayoutINS5_IJNSA_ILi2EEESB_SB_EEENS5_IJSB_NSA_ILi0EEESY_EEEEENS5_IJNS4_10UnderscoreES11_S11_EEEEENS4_23SM90_TMA_LOAD_MULTICASTENS4_14ComposedLayoutINS4_7SwizzleILi3ELi4ELi3EEENS4_18smem_ptr_flag_bitsILi16EEENSV_INS5_IJNSA_ILi8EEESH_EEENS5_IJSH_SB_EEEEEEEvNS4_8identityENS4_13SM90_TMA_LOADENS15_IS17_S19_NSV_INS5_IJSH_S1A_EEENS5_IJSB_SH_EEEEEEEvS1F_EENS_8epilogue10collective6detail29Sm90TmaWarpSpecializedAdapterINS1N_15DefaultEpilogueISJ_SK_SK_NS1M_6thread17LinearCombinationISJ_Li1EffLNS1R_9ScaleType4KindE0ELNS_15FloatRoundStyleE2ESJ_EENS1_15EpilogueDefaultEEEEEvvEEEEvNT_6ParamsE,@"STO_CUDA_ENTRY STV_DEFAULT"
_ZN7cutlass13device_kernelINS_4gemm6kernel13GemmUniversalIN4cute5tupleIJiiiiEEENS1_10collective13CollectiveMmaINS1_34MainloopSm90TmaGmmaWarpSpecializedILi4ENS5_IJNS4_1CILi1EEENSA_ILi4EEESB_EEENS1_35KernelTmaWarpSpecializedCooperativeEEENS5_IJNSA_ILi128EEESG_NSA_ILi64EEEEEENS_6half_tENS5_IJlSB_lEEESJ_NS5_IJSB_llEEENS4_8TiledMMAINS4_8MMA_AtomIJNS4_4SM904GMMA26MMA_64x128x16_F32F16F16_SSILNSP_5MajorE0ELSR_1ELNSP_7ScaleInE1ELSS_1EEEEEENS4_6LayoutINS5_IJNSA_ILi2EEESB_SB_EEENS5_IJSB_NSA_ILi0EEESY_EEEEENS5_IJNS4_10UnderscoreES11_S11_EEEEENS4_23SM90_TMA_LOAD_MULTICASTENS4_14ComposedLayoutINS4_7SwizzleILi3ELi4ELi3EEENS4_18smem_ptr_flag_bitsILi16EEENSV_INS5_IJNSA_ILi8EEESH_EEENS5_IJSH_SB_EEEEEEEvNS4_8identityENS4_13SM90_TMA_LOADENS15_IS17_S19_NSV_INS5_IJSH_S1A_EEENS5_IJSB_SH_EEEEEEEvS1F_EENS_8epilogue10collective6detail29Sm90TmaWarpSpecializedAdapterINS1N_15DefaultEpilogueISJ_SK_SK_NS1M_6thread17LinearCombinationISJ_Li1EffLNS1R_9ScaleType4KindE0ELNS_15FloatRoundStyleE2ESJ_EENS1_15EpilogueDefaultEEEEEvvEEEEvNT_6ParamsE:
[----:B------:R-:W0:Y:S01]  /*0000*/  LDC R1, c[0x0][0x28] ;  /* 0x00000a00ff017b82 */ /* 0x000e220000000800 */
[----:B------:R-:W1:Y:S01]  /*0010*/  S2R R94, SR_TID.X ;  /* 0x00000000005e7919 */ /* 0x000e620000002100 */
[----:B------:R-:W-:Y:S01]  /*0020*/  ELECT P0, URZ, PT ;  /* 0x00000000003f782f */ /* 0x000fe20003800000 */
[----:B------:R-:W-:Y:S01]  /*0030*/  BSSY B0, `(.L_x_0) ;  /* 0x000000f000007945 */ /* 0x000fe20003800000 */
[--C-:B-1----:R-:W-:Y:S02]  /*0040*/  SHF.R.U32.HI R0, RZ, 0x5, R94.reuse ;  /* 0x00000005ff007819 */ /* 0x102fe4000001165e */
[----:B------:R-:W-:-:S03]  /*0050*/  SHF.R.U32.HI R6, RZ, 0x7, R94 ;  /* 0x00000007ff067819 */ /* 0x000fc6000001165e */
[----:B------:R-:W1:Y:S04]  /*0060*/  SHFL.IDX PT, R3, R0, RZ, 0x1f ;  /* 0x00001fff00037589 */ /* 0x000e6800000e0000 */
[----:B------:R2:W3:Y:S01]  /*0070*/  SHFL.IDX PT, R2, R6, RZ, 0x1f ;  /* 0x00001fff06027589 */ /* 0x0004e200000e0000 */
[----:B-1----:R-:W-:-:S13]  /*0080*/  ISETP.NE.OR P0, PT, R3, RZ, !P0 ;  /* 0x000000ff0300720c */ /* 0x002fda0004705670 */
[----:B0-23--:R-:W-:Y:S05]  /*0090*/  @P0 BRA `(.L_x_1) ;  /* 0x0000000000200947 */ /* 0x00dfea0003800000 */
[----:B------:R-:W-:Y:S02]  /*00a0*/  ULDC.64 UR4, c[0x0][0x198] ;  /* 0x0000660000047ab9 */ /* 0x000fe40000000a00 */
[----:B------:R-:W-:Y:S02]  /*00b0*/  UIADD3 UR6, UP0, UR4, 0xf0, URZ ;  /* 0x000000f004067890 */ /* 0x000fe4000ff1e03f */
[----:B------:R-:W-:Y:S02]  /*00c0*/  UIADD3 UR4, UP1, UR4, 0x1f0, URZ ;  /* 0x000001f004047890 */ /* 0x000fe4000ff3e03f */
[----:B------:R-:W-:Y:S02]  /*00d0*/  UIADD3.X UR7, URZ, UR5, URZ, UP0, !UPT ;  /* 0x000000053f077290 */ /* 0x000fe400087fe43f */
[----:B------:R-:W-:-:S07]  /*00e0*/  UIADD3.X UR5, URZ, UR5, URZ, UP1, !UPT ;  /* 0x000000053f057290 */ /* 0x000fce0008ffe43f */
[----:B------:R0:W-:Y:S02]  /*00f0*/  UTMACCTL.PF [UR6] ;  /* 0x00000000060079b9 */ /* 0x0001e40008040000 */
[----:B------:R0:W-:Y:S02]  /*0100*/  UTMACCTL.PF [UR4] ;  /* 0x00000000040079b9 */ /* 0x0001e40008040000 */
[----:B0-----:R-:W-:Y:S01]  /*0110*/  NOP ;  /* 0x0000000000007918 */ /* 0x001fe20000000000 */
.L_x_1:
[----:B------:R-:W-:Y:S05]  /*0120*/  BSYNC B0 ;  /* 0x0000000000007941 */ /* 0x000fea0003800000 */
.L_x_0:
[----:B------:R-:W0:Y:S02]  /*0130*/  SHFL.IDX PT, R5, R0, RZ, 0x1f ;  /* 0x00001fff00057589 */ /* 0x000e2400000e0000 */
[----:B0-----:R-:W-:-:S13]  /*0140*/  ISETP.NE.AND P0, PT, R5, RZ, PT ;  /* 0x000000ff0500720c */ /* 0x001fda0003f05270 */
[----:B------:R-:W-:Y:S05]  /*0150*/  @P0 BRA `(.L_x_2) ;  /* 0x0000000000580947 */ /* 0x000fea0003800000 */
[----:B------:R-:W0:Y:S01]  /*0160*/  S2UR UR8, SR_CgaCtaId ;  /* 0x00000000000879c3 */ /* 0x000e220000008800 */
[----:B------:R-:W-:Y:S01]  /*0170*/  UMOV UR4, 0x400 ;  /* 0x0000040000047882 */ /* 0x000fe20000000000 */
[----:B------:R-:W-:Y:S01]  /*0180*/  UMOV UR5, 0x1 ;  /* 0x0000000100057882 */ /* 0x000fe20000000000 */
[----:B------:R-:W-:Y:S01]  /*0190*/  UMOV UR6, 0x8 ;  /* 0x0000000800067882 */ /* 0x000fe20000000000 */
[----:B------:R-:W-:Y:S01]  /*01a0*/  ELECT P0, URZ, PT ;  /* 0x00000000003f782f */ /* 0x000fe20003800000 */
[----:B------:R-:W-:-:S04]  /*01b0*/  UIADD3 UR6, -UR6, 0x100000, URZ ;  /* 0x0010000006067890 */ /* 0x000fc8000fffe13f */
[----:B------:R-:W-:Y:S02]  /*01c0*/  USHF.L.U32 UR7, UR6, 0xb, URZ ;  /* 0x0000000b06077899 */ /* 0x000fe4000800063f */
[----:B------:R-:W-:Y:S02]  /*01d0*/  USHF.L.U32 UR6, UR6, 0x1, URZ ;  /* 0x0000000106067899 */ /* 0x000fe4000800063f */
[----:B0-----:R-:W-:Y:S02]  /*01e0*/  ULEA UR8, UR8, UR4, 0x18 ;  /* 0x0000000408087291 */ /* 0x001fe4000f8ec03f */
[----:B------:R-:W-:-:S04]  /*01f0*/  UIADD3 UR4, -UR5, 0x100000, URZ ;  /* 0x0010000005047890 */ /* 0x000fc8000fffe13f */
[----:B------:R-:W-:Y:S02]  /*0200*/  USHF.L.U32 UR5, UR4, 0xb, URZ ;  /* 0x0000000b04057899 */ /* 0x000fe4000800063f */
[----:B------:R-:W-:Y:S01]  /*0210*/  USHF.L.U32 UR4, UR4, 0x1, URZ ;  /* 0x0000000104047899 */ /* 0x000fe2000800063f */
[----:B------:R-:W0:Y:S11]  /*0220*/  FENCE.VIEW.ASYNC.S ;  /* 0x00000000000073c6 */ /* 0x000e360000000000 */
[----:B0-----:R0:W1:Y:S01]  /*0230*/  SYNCS.EXCH.64 URZ, [UR8], UR4 ;  /* 0x00000004083f75b2 */ /* 0x0010620008000100 */
[----:B------:R0:W2:Y:S01]  /*0240*/  SYNCS.EXCH.64 URZ, [UR8+0x20], UR6 ;  /* 0x00002006083f75b2 */ /* 0x0000a20008000100 */
[----:B------:R0:W3:Y:S01]  /*0250*/  SYNCS.EXCH.64 URZ, [UR8+0x8], UR4 ;  /* 0x00000804083f75b2 */ /* 0x0000e20008000100 */
[----:B------:R0:W4:Y:S01]  /*0260*/  SYNCS.EXCH.64 URZ, [UR8+0x28], UR6 ;  /* 0x00002806083f75b2 */ /* 0x0001220008000100 */
[----:B------:R0:W0:Y:S01]  /*0270*/  SYNCS.EXCH.64 URZ, [UR8+0x10], UR4 ;  /* 0x00001004083f75b2 */ /* 0x0000220008000100 */
[----:B------:R0:W0:Y:S01]  /*0280*/  SYNCS.EXCH.64 URZ, [UR8+0x30], UR6 ;  /* 0x00003006083f75b2 */ /* 0x0000220008000100 */
[----:B------:R0:W0:Y:S01]  /*0290*/  SYNCS.EXCH.64 URZ, [UR8+0x18], UR4 ;  /* 0x00001804083f75b2 */ /* 0x0000220008000100 */
[----:B------:R0:W0:Y:S01]  /*02a0*/  SYNCS.EXCH.64 URZ, [UR8+0x38], UR6 ;  /* 0x00003806083f75b2 */ /* 0x0000220008000100 */
[----:B------:R-:W-:Y:S01]  /*02b0*/  NOP ;  /* 0x0000000000007918 */ /* 0x000fe20000000000 */
.L_x_2:
[----:B------:R-:W-:Y:S01]  /*02c0*/  SHF.R.S32.HI R7, RZ, 0x1f, R94 ;  /* 0x0000001fff077819 */ /* 0x000fe2000001145e */
[----:B------:R-:W5:Y:S01]  /*02d0*/  SHFL.IDX PT, R0, R0, RZ, 0x1f ;  /* 0x00001fff00007589 */ /* 0x000f6200000e0000 */
[----:B0-----:R-:W0:Y:S01]  /*02e0*/  S2UR UR8, SR_CTAID.X ;  /* 0x00000000000879c3 */ /* 0x001e220000002500 */
[----:B------:R-:W-:Y:S02]  /*02f0*/  ELECT P0, URZ, PT ;  /* 0x00000000003f782f */ /* 0x000fe40003800000 */
[----:B------:R-:W-:Y:S01]  /*0300*/  LEA.HI R7, R7, R94, RZ, 0x7 ;  /* 0x0000005e07077211 */ /* 0x000fe200078f38ff */
[----:B------:R-:W1:Y:S01]  /*0310*/  S2R R4, SR_CTAID.Y ;  /* 0x0000000000047919 */ /* 0x000e620000002600 */
[----:B------:R-:W-:Y:S01]  /*0320*/  ULDC UR4, c[0x0][0x154] ;  /* 0x0000550000047ab9 */ /* 0x000fe20000000800 */
[----:B------:R-:W-:Y:S01]  /*0330*/  NOP ;  /* 0x0000000000007918 */ /* 0x000fe20000000000 */
[----:B------:R-:W-:Y:S01]  /*0340*/  LOP3.LUT R7, R7, 0xffffff80, RZ, 0xc0, !PT ;  /* 0xffffff8007077812 */ /* 0x000fe200078ec0ff */
[----:B------:R-:W-:Y:S01]  /*0350*/  NOP ;  /* 0x0000000000007918 */ /* 0x000fe20000000000 */
[----:B------:R-:W2:Y:S03]  /*0360*/  LDC R14, c[0x0][0x140] ;  /* 0x00005000ff0e7b82 */ /* 0x000ea60000000800 */
[----:B------:R-:W-:-:S05]  /*0370*/  IMAD.IADD R7, R94, 0x1, -R7 ;  /* 0x000000015e077824 */ /* 0x000fca00078e0a07 */
[----:B------:R-:W-:Y:S01]  /*0380*/  SHF.R.S32.HI R8, RZ, 0x1f, R7 ;  /* 0x0000001fff087819 */ /* 0x000fe20000011407 */
[----:B------:R-:W3:Y:S01]  /*0390*/  LDC R12, c[0x0][0x144] ;  /* 0x00005100ff0c7b82 */ /* 0x000ee20000000800 */
[----:B------:R-:W-:Y:S02]  /*03a0*/  LOP3.LUT P2, RZ, R7, 0x7, RZ, 0xc0, !PT ;  /* 0x0000000707ff7812 */ /* 0x000fe4000784c0ff */
[----:B------:R-:W-:Y:S02]  /*03b0*/  LEA.HI R8, R8, R7, RZ, 0x3 ;  /* 0x0000000708087211 */ /* 0x000fe400078f18ff */
[----:B-----5:R-:W-:Y:S02]  /*03c0*/  ISETP.NE.OR P0, PT, R0, RZ, !P0 ;  /* 0x000000ff0000720c */ /* 0x020fe40004705670 */
[--C-:B------:R-:W-:Y:S02]  /*03d0*/  SHF.R.S32.HI R0, RZ, 0x3, R8.reuse ;  /* 0x00000003ff007819 */ /* 0x100fe40000011408 */
[----:B------:R-:W-:-:S02]  /*03e0*/  SHF.R.S32.HI R9, RZ, 0x1f, R8 ;  /* 0x0000001fff097819 */ /* 0x000fc40000011408 */
[----:B------:R-:W-:Y:S02]  /*03f0*/  SHF.R.S32.HI R8, RZ, 0x1f, R5 ;  /* 0x0000001fff087819 */ /* 0x000fe40000011405 */
[----:B------:R-:W-:Y:S02]  /*0400*/  LEA.HI R9, R9, R0, RZ, 0x2 ;  /* 0x0000000009097211 */ /* 0x000fe400078f10ff */
[----:B------:R-:W-:Y:S02]  /*0410*/  LEA.HI R8, R8, R5, RZ, 0x2 ;  /* 0x0000000508087211 */ /* 0x000fe400078f10ff */
[----:B-1----:R-:W-:Y:S01]  /*0420*/  I2FP.F32.U32 R11, R4 ;  /* 0x00000004000b7245 */ /* 0x002fe20000201000 */
[----:B------:R-:W-:Y:S01]  /*0430*/  VOTEU.ALL UP0, P0 ;  /* 0x00000000003f7886 */ /* 0x000fe20000000000 */
[----:B------:R-:W-:Y:S01]  /*0440*/  LOP3.LUT R10, R8, 0x3ffffffc, RZ, 0xc0, !PT ;  /* 0x3ffffffc080a7812 */ /* 0x000fe200078ec0ff */
[----:B------:R-:W-:Y:S01]  /*0450*/  VOTEU.ALL UP1, P0 ;  /* 0x00000000003f7886 */ /* 0x000fe20000020000 */
[----:B------:R-:W-:Y:S01]  /*0460*/  LOP3.LUT R9, R9, 0xfffffffc, RZ, 0xc0, !PT ;  /* 0xfffffffc09097812 */ /* 0x000fe200078ec0ff */
[----:B------:R-:W-:Y:S01]  /*0470*/  FMUL R13, R11, UR4 ;  /* 0x000000040b0d7c20 */ /* 0x000fe20008400000 */
[----:B------:R-:W1:Y:S01]  /*0480*/  @!UP0 S2UR UR7, SR_CgaCtaId ;  /* 0x00000000000789c3 */ /* 0x000e620000008800 */
[----:B------:R-:W-:Y:S01]  /*0490*/  IMAD.IADD R11, R5, 0x1, -R10 ;  /* 0x00000001050b7824 */ /* 0x000fe200078e0a0a */
[----:B0-----:R-:W-:Y:S01]  /*04a0*/  I2FP.F32.U32 R10, UR8 ;  /* 0x00000008000a7c45 */ /* 0x001fe20008201000 */
[----:B------:R-:W-:Y:S01]  /*04b0*/  IMAD.IADD R8, R0, 0x1, -R9 ;  /* 0x0000000100087824 */ /* 0x000fe200078e0a09 */
[----:B------:R-:W-:Y:S01]  /*04c0*/  ULDC UR4, c[0x0][0x150] ;  /* 0x0000540000047ab9 */ /* 0x000fe20000000800 */
[----:B------:R-:W0:Y:S01]  /*04d0*/  F2I.U32.TRUNC.NTZ R13, R13 ;  /* 0x0000000d000d7305 */ /* 0x000e22000020f000 */
[----:B------:R-:W-:Y:S01]  /*04e0*/  SHF.R.S32.HI R0, RZ, 0x1f, R3 ;  /* 0x0000001fff007819 */ /* 0x000fe20000011403 */
[----:B------:R-:W-:Y:S01]  /*04f0*/  FMUL R10, R10, UR4 ;  /* 0x000000040a0a7c20 */ /* 0x000fe20008400000 */
[----:B------:R-:W5:Y:S01]  /*0500*/  LDC R9, c[0x0][0x148] ;  /* 0x00005200ff097b82 */ /* 0x000f620000000800 */
[----:B------:R-:W-:Y:S01]  /*0510*/  IMAD R8, R11, 0x4, R8 ;  /* 0x000000040b087824 */ /* 0x000fe200078e0208 */
[----:B------:R-:W-:Y:S01]  /*0520*/  LEA.HI R0, R0, R3, RZ, 0x2 ;  /* 0x0000000300007211 */ /* 0x000fe200078f10ff */
[----:B------:R-:W-:Y:S01]  /*0530*/  UMOV UR4, 0x20 ;  /* 0x0000002000047882 */ /* 0x000fe20000000000 */
[----:B------:R-:W-:Y:S01]  /*0540*/  @!UP0 UMOV UR6, 0x400 ;  /* 0x0000040000068882 */ /* 0x000fe20000000000 */
[----:B------:R-:W4:Y:S01]  /*0550*/  F2I.U32.TRUNC.NTZ R10, R10 ;  /* 0x0000000a000a7305 */ /* 0x000f22000020f000 */
[----:B------:R-:W-:Y:S01]  /*0560*/  LOP3.LUT R0, R0, 0xfffffffc, RZ, 0xc0, !PT ;  /* 0xfffffffc00007812 */ /* 0x000fe200078ec0ff */
[----:B------:R-:W-:Y:S01]  /*0570*/  IMAD.SHL.U32 R19, R8, 0x4, RZ ;  /* 0x0000000408137824 */ /* 0x000fe200078e00ff */
[----:B------:R-:W-:-:S04]  /*0580*/  @!UP0 UIADD3 UR4, -UR4, 0x100000, URZ ;  /* 0x0010000004048890 */ /* 0x000fc8000fffe13f */
[----:B------:R-:W-:Y:S02]  /*0590*/  @!UP0 USHF.L.U32 UR5, UR4, 0xb, URZ ;  /* 0x0000000b04058899 */ /* 0x000fe4000800063f */
[----:B------:R-:W-:Y:S01]  /*05a0*/  @!UP0 USHF.L.U32 UR4, UR4, 0x1, URZ ;  /* 0x0000000104048899 */ /* 0x000fe2000800063f */
[----:B--2---:R-:W-:Y:S01]  /*05b0*/  ISETP.EQ.U32.AND P3, PT, R14, 0x1, PT ;  /* 0x000000010e00780c */ /* 0x004fe20003f62070 */
[----:B------:R-:W-:Y:S01]  /*05c0*/  IMAD.IADD R3, R3, 0x1, -R0 ;  /* 0x0000000103037824 */ /* 0x000fe200078e0a00 */
[----:B------:R-:W-:Y:S01]  /*05d0*/  LOP3.LUT R19, R8, 0xc, R19, 0x78, !PT ;  /* 0x0000000c08137812 */ /* 0x000fe200078e7813 */
[----:B0-----:R-:W-:Y:S02]  /*05e0*/  IMAD.MOV R22, RZ, RZ, -R13 ;  /* 0x000000ffff167224 */ /* 0x001fe400078e0a0d */
[----:B------:R-:W-:Y:S01]  /*05f0*/  VIADD R8, R2, 0xffffffff ;  /* 0xffffffff02087836 */ /* 0x000fe20000000000 */
[----:B-1----:R-:W-:Y:S01]  /*0600*/  @!UP0 ULEA UR6, UR7, UR6, 0x18 ;  /* 0x0000000607068291 */ /* 0x002fe2000f8ec03f */
[----:B------:R-:W-:Y:S01]  /*0610*/  ISETP.NE.AND P1, PT, R3, 0x3, PT ;  /* 0x000000030300780c */ /* 0x000fe20003f25270 */
[----:B------:R-:W-:Y:S01]  /*0620*/  VOTEU.ALL UP0, P0 ;  /* 0x00000000003f7886 */ /* 0x000fe20000000000 */
[----:B------:R-:W-:Y:S01]  /*0630*/  ISETP.LT.U32.AND P0, PT, R19, 0x4, !P2 ;  /* 0x000000041300780c */ /* 0x000fe20005701070 */
[----:B----4-:R-:W-:Y:S01]  /*0640*/  IMAD.MOV R7, RZ, RZ, -R10 ;  /* 0x000000ffff077224 */ /* 0x010fe200078e0a0a */
[----:B------:R-:W-:-:S02]  /*0650*/  ISETP.EQ.OR P1, PT, R3, RZ, !P1 ;  /* 0x000000ff0300720c */ /* 0x000fc40004f22670 */
[----:B------:R-:W-:Y:S01]  /*0660*/  ISETP.GE.U32.AND P5, PT, R8, 0x2, PT ;  /* 0x000000020800780c */ /* 0x000fe20003fa6070 */
[----:B-----5:R-:W-:Y:S01]  /*0670*/  IMAD R0, R9, R22, R4 ;  /* 0x0000001609007224 */ /* 0x020fe200078e0204 */
[----:B------:R-:W-:Y:S01]  /*0680*/  ISETP.EQ.AND P1, PT, R2, RZ, P1 ;  /* 0x000000ff0200720c */ /* 0x000fe20000f22270 */
[----:B---3--:R-:W-:Y:S01]  /*0690*/  IMAD R7, R12, R7, UR8 ;  /* 0x000000080c077e24 */ /* 0x008fe2000f8e0207 */
[----:B------:R-:W-:Y:S01]  /*06a0*/  ISETP.NE.AND P2, PT, R2, RZ, PT ;  /* 0x000000ff0200720c */ /* 0x000fe20003f45270 */
[----:B------:R-:W0:Y:S02]  /*06b0*/  FENCE.VIEW.ASYNC.S ;  /* 0x00000000000073c6 */ /* 0x000e240000000000 */
[----:B0-----:R0:W1:Y:S01]  /*06c0*/  @!UP0 SYNCS.EXCH.64 URZ, [UR6+0x50], UR4 ;  /* 0x00005004063f85b2 */ /* 0x0010620008000100 */
[----:B------:R-:W-:Y:S02]  /*06d0*/  ISETP.NE.AND P4, PT, R0, R19, PT ;  /* 0x000000130000720c */ /* 0x000fe40003f85270 */
[----:B------:R-:W-:-:S02]  /*06e0*/  SEL R18, RZ, 0x1, !P1 ;  /* 0x00000001ff127807 */ /* 0x000fc40004800000 */
[----:B------:R-:W-:Y:S02]  /*06f0*/  ISETP.EQ.OR P4, PT, R7, RZ, !P4 ;  /* 0x000000ff0700720c */ /* 0x000fe40006782670 */
[----:B------:R-:W-:Y:S02]  /*0700*/  LOP3.LUT R0, R94, 0x7f, RZ, 0xc0, !PT ;  /* 0x0000007f5e007812 */ /* 0x000fe400078ec0ff */
[----:B------:R-:W-:Y:S02]  /*0710*/  PLOP3.LUT P0, PT, P0, P4, PT, 0x80, 0x0 ;  /* 0x000000000000781c */ /* 0x000fe40000709070 */
[----:B------:R-:W-:Y:S02]  /*0720*/  SEL R18, R18, 0x2, P5 ;  /* 0x0000000212127807 */ /* 0x000fe40002800000 */
[----:B------:R-:W-:Y:S01]  /*0730*/  P2R R102, PR, RZ, 0x1 ;  /* 0x00000001ff667803 */ /* 0x000fe20000000000 */
[----:B------:R0:W2:Y:S01]  /*0740*/  @!UP1 SYNCS.EXCH.64 URZ, [UR6+0x58], UR4 ;  /* 0x00005804063f95b2 */ /* 0x0000a20008000100 */
[----:B------:R-:W-:Y:S01]  /*0750*/  NOP ;  /* 0x0000000000007918 */ /* 0x000fe20000000000 */
[----:B------:R-:W-:Y:S06]  /*0760*/  @!P3 BRA `(.L_x_3) ;  /* 0x000000000008b947 */ /* 0x000fec0003800000 */
[----:B-12---:R-:W-:Y:S01]  /*0770*/  UCGABAR_ARV ;  /* 0x00000000000079c7 */ /* 0x006fe20008000000 */
[----:B------:R-:W-:Y:S05]  /*0780*/  BRA `(.L_x_4) ;  /* 0x0000000000047947 */ /* 0x000fea0003800000 */
.L_x_3:
[----:B-12---:R-:W-:Y:S01]  /*0790*/  NOP ;  /* 0x0000000000007918 */ /* 0x006fe20000000000 */
.L_x_4:
[----:B------:R-:W1:Y:S01]  /*07a0*/  LDC R2, c[0x0][0x65c] ;  /* 0x00019700ff027b82 */ /* 0x000e620000000800 */
[----:B------:R-:W-:Y:S02]  /*07b0*/  IMAD.U32 R10, RZ, RZ, UR8 ;  /* 0x00000008ff0a7e24 */ /* 0x000fe4000f8e00ff */
[----:B------:R-:W-:Y:S01]  /*07c0*/  IMAD.MOV.U32 R11, RZ, RZ, RZ ;  /* 0x000000ffff0b7224 */ /* 0x000fe200078e00ff */
[----:B-1----:R-:W-:-:S04]  /*07d0*/  ISETP.NE.AND P1, PT, R2, 0x1, PT ;  /* 0x000000010200780c */ /* 0x002fc80003f25270 */
[----:B------:R-:W-:-:S09]  /*07e0*/  P2R R5, PR, RZ, 0x2 ;  /* 0x00000002ff057803 */ /* 0x000fd20000000000 */
[----:B------:R-:W1:Y:S01]  /*07f0*/  @P1 LDC R17, c[0x0][0x10] ;  /* 0x00000400ff111b82 */ /* 0x000e620000000800 */
[----:B------:R-:W-:Y:S02]  /*0800*/  @P1 IMAD.MOV.U32 R5, RZ, RZ, RZ ;  /* 0x000000ffff051224 */ /* 0x000fe400078e00ff */
[----:B------:R-:W-:-:S05]  /*0810*/  @P1 IMAD.MOV.U32 R15, RZ, RZ, RZ ;  /* 0x000000ffff0f1224 */ /* 0x000fca00078e00ff */
[----:B------:R-:W2:Y:S01]  /*0820*/  @!P1 LDC R13, c[0x0][0xc] ;  /* 0x00000300ff0d9b82 */ /* 0x000ea20000000800 */
[----:B0-----:R-:W-:Y:S01]  /*0830*/  ULDC UR4, c[0x0][0xc] ;  /* 0x0000030000047ab9 */ /* 0x001fe20000000800 */
[----:B------:R-:W-:Y:S01]  /*0840*/  ULDC UR5, c[0x0][0x10] ;  /* 0x0000040000057ab9 */ /* 0x000fe20000000800 */
[----:B------:R-:W-:Y:S01]  /*0850*/  ULDC UR6, c[0x0][0x14] ;  /* 0x0000050000067ab9 */ /* 0x000fe20000000800 */
[----:B------:R-:W-:-:S04]  /*0860*/  UIMAD.WIDE.U32 UR4, UR4, UR5, URZ ;  /* 0x00000005040472a5 */ /* 0x000fc8000f8e003f */
[----:B------:R-:W-:Y:S02]  /*0870*/  UIMAD.WIDE.U32 UR36, UR4, UR6, URZ ;  /* 0x00000006042472a5 */ /* 0x000fe4000f8e003f */
[----:B------:R-:W-:-:S04]  /*0880*/  UIMAD UR42, UR5, UR6, URZ ;  /* 0x00000006052a72a4 */ /* 0x000fc8000f8e023f */
[----:B------:R-:W-:Y:S01]  /*0890*/  UIADD3 UR42, UR37, UR42, URZ ;  /* 0x0000002a252a7290 */ /* 0x000fe2000fffe03f */
[----:B-1----:R-:W-:-:S04]  /*08a0*/  @P1 IMAD.WIDE.U32 R16, R17, UR8, R4 ;  /* 0x0000000811101c25 */ /* 0x002fc8000f8e0004 */
[----:B------:R-:W-:Y:S02]  /*08b0*/  @P1 IMAD.IADD R17, R17, 0x1, R15 ;  /* 0x0000000111111824 */ /* 0x000fe400078e020f */
[----:B--2---:R-:W-:-:S04]  /*08c0*/  @!P1 IMAD.WIDE.U32 R10, R4, R13, R10 ;  /* 0x0000000d040a9225 */ /* 0x004fc800078e000a */
[----:B------:R-:W-:Y:S02]  /*08d0*/  @!P1 IMAD.MOV.U32 R16, RZ, RZ, R10 ;  /* 0x000000ffff109224 */ /* 0x000fe400078e000a */
[----:B------:R-:W-:Y:S01]  /*08e0*/  @!P1 IMAD.MOV.U32 R17, RZ, RZ, R11 ;  /* 0x000000ffff119224 */ /* 0x000fe200078e000b */
[----:B------:R-:W-:Y:S06]  /*08f0*/  @!P3 BRA `(.L_x_5) ;  /* 0x00000000000cb947 */ /* 0x000fec0003800000 */
[----:B------:R-:W-:Y:S01]  /*0900*/  UCGABAR_WAIT ;  /* 0x0000000000007dc7 */ /* 0x000fe20008000000 */
[----:B------:R-:W-:Y:S01]  /*0910*/  CCTL.IVALL ;  /* 0x00000000ff00798f */ /* 0x000fe20002000000 */
[----:B------:R-:W-:Y:S05]  /*0920*/  BRA `(.L_x_6) ;  /* 0x0000000000047947 */ /* 0x000fea0003800000 */
.L_x_5:
[----:B------:R-:W-:Y:S06]  /*0930*/  BAR.SYNC.DEFER_BLOCKING 0x0 ;  /* 0x0000000000007b1d */ /* 0x000fec0000010000 */
.L_x_6:
[----:B------:R-:W-:Y:S05]  /*0940*/  @!P2 BRA `(.L_x_7) ;  /* 0x0000005c0080a947 */ /* 0x000fea0003800000 */
[----:B------:R-:W-:-:S13]  /*0950*/  ISETP.GT.U32.AND P0, PT, R8, 0x1, PT ;  /* 0x000000010800780c */ /* 0x000fda0003f04070 */
[----:B------:R-:W-:Y:S05]  /*0960*/  @P0 EXIT ;  /* 0x000000000000094d */ /* 0x000fea0003800000 */
[----:B------:R-:W-:Y:S01]  /*0970*/  ULDC.64 UR4, c[0x0][0x650] ;  /* 0x0001940000047ab9 */ /* 0x000fe20000000a00 */
[----:B------:R-:W-:Y:S01]  /*0980*/  PRMT R3, RZ, 0x7610, R3 ;  /* 0x00007610ff037816 */ /* 0x000fe20000000003 */
[----:B------:R-:W-:Y:S01]  /*0990*/  IMAD.MOV.U32 R101, RZ, RZ, -0x1 ;  /* 0xffffffffff657424 */ /* 0x000fe200078e00ff */
[----:B------:R-:W-:Y:S01]  /*09a0*/  ISETP.GE.U32.AND P0, PT, R16, UR4, PT ;  /* 0x0000000410007c0c */ /* 0x000fe2000bf06070 */
[----:B------:R-:W-:Y:S02]  /*09b0*/  IMAD.MOV.U32 R100, RZ, RZ, -0x1 ;  /* 0xffffffffff647424 */ /* 0x000fe400078e00ff */
[----:B------:R-:W-:Y:S01]  /*09c0*/  IMAD.MOV.U32 R99, RZ, RZ, -0x1 ;  /* 0xffffffffff637424 */ /* 0x000fe200078e00ff */
[----:B------:R-:W-:-:S13]  /*09d0*/  ISETP.GE.U32.AND.EX P0, PT, R17, UR5, PT, P0 ;  /* 0x0000000511007c0c */ /* 0x000fda000bf06100 */
[----:B------:R-:W-:Y:S05]  /*09e0*/  @P0 BRA `(.L_x_8) ;  /* 0x0000000400280947 */ /* 0x000fea0003800000 */
[----:B------:R-:W0:Y:S01]  /*09f0*/  LDC.64 R24, c[0x0][0x628] ;  /* 0x00018a00ff187b82 */ /* 0x000e220000000a00 */
[----:B------:R-:W-:Y:S02]  /*0a00*/  IMAD.MOV.U32 R10, RZ, RZ, R16 ;  /* 0x000000ffff0a7224 */ /* 0x000fe400078e0010 */
[----:B------:R-:W-:-:S05]  /*0a10*/  IMAD.MOV.U32 R11, RZ, RZ, R17 ;  /* 0x000000ffff0b7224 */ /* 0x000fca00078e0011 */
[----:B------:R-:W1:Y:S08]  /*0a20*/  LDC R8, c[0x0][0x630] ;  /* 0x00018c00ff087b82 */ /* 0x000e700000000800 */
[----:B------:R-:W2:Y:S01]  /*0a30*/  LDC.64 R26, c[0x0][0x620] ;  /* 0x00018800ff1a7b82 */ /* 0x000ea20000000a00 */
[----:B0-----:R-:W-:-:S04]  /*0a40*/  ISETP.NE.U32.AND P0, PT, R24, RZ, PT ;  /* 0x000000ff1800720c */ /* 0x001fc80003f05070 */
[----:B------:R-:W-:-:S13]  /*0a50*/  ISETP.NE.AND.EX P0, PT, R25, RZ, PT, P0 ;  /* 0x000000ff1900720c */ /* 0x000fda0003f05300 */
[----:B-12---:R-:W-:Y:S05]  /*0a60*/  @!P0 BRA `(.L_x_9) ;  /* 0x0000000000288947 */ /* 0x006fea0003800000 */
[----:B------:R-:W0:Y:S02]  /*0a70*/  LDC R3, c[0x0][0x634] ;  /* 0x00018d00ff037b82 */ /* 0x000e240000000800 */
[----:B0-----:R-:W-:-:S05]  /*0a80*/  IADD3 R3, P0, R16, R3, RZ ;  /* 0x0000000310037210 */ /* 0x001fca0007f1e0ff */
[----:B------:R-:W-:-:S04]  /*0a90*/  IMAD.X R21, RZ, RZ, R17, P0 ;  /* 0x000000ffff157224 */ /* 0x000fc800000e0611 */
[----:B------:R-:W-:-:S04]  /*0aa0*/  IMAD.WIDE.U32 R10, R21, R24, RZ ;  /* 0x00000018150a7225 */ /* 0x000fc800078e00ff */
[----:B------:R-:W-:-:S04]  /*0ab0*/  IMAD.WIDE.U32 R12, P0, R3, R25, R10 ;  /* 0x00000019030c7225 */ /* 0x000fc8000780000a */
[----:B------:R-:W-:-:S04]  /*0ac0*/  IMAD.WIDE.U32 R10, R3, R24, RZ ;  /* 0x00000018030a7225 */ /* 0x000fc800078e00ff */
[----:B------:R-:W-:Y:S01]  /*0ad0*/  IMAD.X R15, RZ, RZ, RZ, P0 ;  /* 0x000000ffff0f7224 */ /* 0x000fe200000e06ff */
[----:B------:R-:W-:Y:S01]  /*0ae0*/  IADD3 RZ, P0, R11, R12, RZ ;  /* 0x0000000c0bff7210 */ /* 0x000fe20007f1e0ff */
[----:B------:R-:W-:-:S04]  /*0af0*/  IMAD.MOV.U32 R14, RZ, RZ, R13 ;  /* 0x000000ffff0e7224 */ /* 0x000fc800078e000d */
[----:B------:R-:W-:-:S08]  /*0b00*/  IMAD.WIDE.U32.X R10, R21, R25, R14, P0 ;  /* 0x00000019150a7225 */ /* 0x000fd000000e040e */
.L_x_9:
[----:B------:R-:W0:Y:S01]  /*0b10*/  LDC.64 R30, c[0x0][0x640] ;  /* 0x00019000ff1e7b82 */ /* 0x000e220000000a00 */
[--C-:B------:R-:W-:Y:S01]  /*0b20*/  SHF.R.U64 R99, R10, R8, R11.reuse ;  /* 0x000000080a637219 */ /* 0x100fe2000000120b */
[----:B------:R-:W-:Y:S01]  /*0b30*/  IMAD R22, R9, R22, R4 ;  /* 0x0000001609167224 */ /* 0x000fe200078e0204 */
[----:B------:R-:W-:Y:S01]  /*0b40*/  SHF.R.U32.HI R3, RZ, R8, R11 ;  /* 0x00000008ff037219 */ /* 0x000fe2000001160b */
[----:B------:R-:W-:Y:S01]  /*0b50*/  IMAD.MOV.U32 R23, RZ, RZ, 0x1 ;  /* 0x00000001ff177424 */ /* 0x000fe200078e00ff */
[----:B------:R-:W-:-:S03]  /*0b60*/  IADD3 R5, P0, RZ, -R99, RZ ;  /* 0x80000063ff057210 */ /* 0x000fc60007f1e0ff */
[----:B------:R-:W1:Y:S02]  /*0b70*/  LDC R12, c[0x0][0x618] ;  /* 0x00018600ff0c7b82 */ /* 0x000e640000000800 */
[----:B------:R-:W-:Y:S02]  /*0b80*/  IMAD.X R3, RZ, RZ, ~R3, P0 ;  /* 0x000000ffff037224 */ /* 0x000fe400000e0e03 */
[----:B------:R-:W-:-:S04]  /*0b90*/  IMAD.WIDE.U32 R10, R5, R26, R16 ;  /* 0x0000001a050a7225 */ /* 0x000fc800078e0010 */
[----:B------:R-:W2:Y:S01]  /*0ba0*/  LDC R20, c[0x0][0x608] ;  /* 0x00018200ff147b82 */ /* 0x000ea20000000800 */
[----:B------:R-:W-:Y:S02]  /*0bb0*/  IMAD R8, R3, R26, RZ ;  /* 0x0000001a03087224 */ /* 0x000fe400078e02ff */
[----:B------:R-:W-:Y:S02]  /*0bc0*/  IMAD.MOV.U32 R3, RZ, RZ, -0x1 ;  /* 0xffffffffff037424 */ /* 0x000fe400078e00ff */
[----:B------:R-:W-:-:S03]  /*0bd0*/  IMAD R5, R5, R27, R8 ;  /* 0x0000001b05057224 */ /* 0x000fc600078e0208 */
[----:B------:R-:W3:Y:S01]  /*0be0*/  LDC R28, c[0x0][0x658] ;  /* 0x00019600ff1c7b82 */ /* 0x000ee20000000800 */
[----:B------:R-:W-:Y:S01]  /*0bf0*/  IMAD.IADD R5, R11, 0x1, R5 ;  /* 0x000000010b057824 */ /* 0x000fe200078e0205 */
[----:B0-----:R-:W-:-:S04]  /*0c00*/  ISETP.NE.U32.AND P0, PT, R30, RZ, PT ;  /* 0x000000ff1e00720c */ /* 0x001fc80003f05070 */
[----:B------:R-:W-:Y:S02]  /*0c10*/  ISETP.NE.AND.EX P0, PT, R31, RZ, PT, P0 ;  /* 0x000000ff1f00720c */ /* 0x000fe40003f05300 */
[----:B------:R-:W0:Y:S01]  /*0c20*/  LDC R24, c[0x0][0x600] ;  /* 0x00018000ff187b82 */ /* 0x000e220000000800 */
[-CC-:B-1----:R-:W-:Y:S02]  /*0c30*/  SHF.R.U64 R14, R10, R12.reuse, R5.reuse ;  /* 0x0000000c0a0e7219 */ /* 0x182fe40000001205 */
[----:B------:R-:W-:-:S05]  /*0c40*/  SHF.R.U32.HI R5, RZ, R12, R5 ;  /* 0x0000000cff057219 */ /* 0x000fca0000011605 */
[----:B------:R-:W1:Y:S01]  /*0c50*/  LDC R15, c[0x0][0x648] ;  /* 0x00019200ff0f7b82 */ /* 0x000e620000000800 */
[-CC-:B--2---:R-:W-:Y:S02]  /*0c60*/  SHF.R.U64 R27, R14, R20.reuse, R5.reuse ;  /* 0x000000140e1b7219 */ /* 0x184fe40000001205 */
[----:B------:R-:W-:-:S05]  /*0c70*/  SHF.R.U32.HI R5, RZ, R20, R5 ;  /* 0x00000014ff057219 */ /* 0x000fca0000011605 */
[----:B------:R-:W2:Y:S01]  /*0c80*/  LDC R21, c[0x0][0x638] ;  /* 0x00018e00ff157b82 */ /* 0x000ea20000000800 */
[-CC-:B---3--:R-:W-:Y:S02]  /*0c90*/  SHF.R.U64 R20, R27, R28.reuse, R5.reuse ;  /* 0x0000001c1b147219 */ /* 0x188fe40000001205 */
[-C--:B------:R-:W-:Y:S02]  /*0ca0*/  SHF.L.U32 R3, R3, R28.reuse, RZ ;  /* 0x0000001c03037219 */ /* 0x080fe400000006ff */
[----:B------:R-:W-:Y:S01]  /*0cb0*/  SHF.R.U32.HI R5, RZ, R28, R5 ;  /* 0x0000001cff057219 */ /* 0x000fe20000011605 */
[----:B------:R-:W-:Y:S01]  /*0cc0*/  IMAD.MOV.U32 R4, RZ, RZ, R20 ;  /* 0x000000ffff047224 */ /* 0x000fe200078e0014 */
[----:B------:R-:W-:Y:S01]  /*0cd0*/  LOP3.LUT R12, RZ, R3, RZ, 0x33, !PT ;  /* 0x00000003ff0c7212 */ /* 0x000fe200078e33ff */
[----:B------:R-:W3:Y:S01]  /*0ce0*/  LDC R25, c[0x0][0x610] ;  /* 0x00018400ff197b82 */ /* 0x000ee20000000800 */
[----:B------:R-:W-:Y:S05]  /*0cf0*/  @!P0 BRA `(.L_x_10) ;  /* 0x0000000000288947 */ /* 0x000fea0003800000 */
[----:B------:R-:W4:Y:S02]  /*0d00*/  LDC R3, c[0x0][0x64c] ;  /* 0x00019300ff037b82 */ /* 0x000f240000000800 */
[----:B----4-:R-:W-:-:S05]  /*0d10*/  IADD3 R3, P0, R20, R3, RZ ;  /* 0x0000000314037210 */ /* 0x010fca0007f1e0ff */
        /* <DEDUP_REMOVED lines=8> */
.L_x_10:
[----:B-1----:R-:W-:Y:S01]  /*0da0*/  SHF.R.U64 R4, R4, R15, R5 ;  /* 0x0000000f04047219 */ /* 0x002fe20000001205 */
[----:B0-----:R-:W-:Y:S01]  /*0db0*/  VIADD R5, R24, 0xffffffff ;  /* 0xffffffff18057836 */ /* 0x001fe20000000000 */
[----:B------:R-:W-:Y:S02]  /*0dc0*/  SHF.L.U32 R3, R23, R28, RZ ;  /* 0x0000001c17037219 */ /* 0x000fe400000006ff */
[----:B------:R-:W-:Y:S01]  /*0dd0*/  LOP3.LUT R12, R27, R12, RZ, 0xc0, !PT ;  /* 0x0000000c1b0c7212 */ /* 0x000fe200078ec0ff */
[----:B------:R-:W-:Y:S01]  /*0de0*/  IMAD.MOV R8, RZ, RZ, -R4 ;  /* 0x000000ffff087224 */ /* 0x000fe200078e0a04 */
[----:B------:R-:W-:-:S03]  /*0df0*/  SEL R7, R7, R22, !P1 ;  /* 0x0000001607077207 */ /* 0x000fc60004800000 */
[----:B------:R-:W-:Y:S01]  /*0e00*/  IMAD R12, R3, R4, R12 ;  /* 0x00000004030c7224 */ /* 0x000fe200078e020c */
[----:B------:R-:W-:Y:S01]  /*0e10*/  LOP3.LUT R4, R14, R5, RZ, 0xc0, !PT ;  /* 0x000000050e047212 */ /* 0x000fe200078ec0ff */
[----:B--2---:R-:W-:Y:S02]  /*0e20*/  IMAD R3, R8, R21, R20 ;  /* 0x0000001508037224 */ /* 0x004fe400078e0214 */
[----:B---3--:R-:W-:Y:S02]  /*0e30*/  IMAD R7, R12, R25, R7 ;  /* 0x000000190c077224 */ /* 0x008fe400078e0207 */
[----:B------:R-:W-:Y:S02]  /*0e40*/  IMAD.MOV.U32 R5, RZ, RZ, 0x1 ;  /* 0x00000001ff057424 */ /* 0x000fe400078e00ff */
[----:B------:R-:W-:-:S03]  /*0e50*/  IMAD R4, R3, R24, R4 ;  /* 0x0000001803047224 */ /* 0x000fc600078e0204 */
[----:B------:R-:W-:Y:S02]  /*0e60*/  PRMT R3, R5, 0x7610, R3 ;  /* 0x0000761005037816 */ /* 0x000fe40000000003 */
[----:B------:R-:W-:Y:S02]  /*0e70*/  SEL R100, R4, R7, !P1 ;  /* 0x0000000704647207 */ /* 0x000fe40004800000 */
[----:B------:R-:W-:-:S07]  /*0e80*/  SEL R101, R7, R4, !P1 ;  /* 0x0000000407657207 */ /* 0x000fce0004800000 */
.L_x_8:
[----:B------:R-:W-:-:S08]  /*0e90*/  NOP ;  /* 0x0000000000007918 */ /* 0x000fd00000000000 */
[----:B------:R-:W0:Y:S02]  /*0ea0*/  USETMAXREG.TRY_ALLOC.CTAPOOL UP0, 0xe8 ;  /* 0x000000e8000079c8 */ /* 0x000e240008000600 */
[----:B0-----:R-:W-:-:S13]  /*0eb0*/  PLOP3.LUT P0, PT, PT, PT, UP0, 0x80, 0x0 ;  /* 0x000000000000781c */ /* 0x001fda0003f0f008 */
[----:B------:R-:W-:Y:S05]  /*0ec0*/  @!P0 BRA `(.L_x_8) ;  /* 0xfffffffc00f08947 */ /* 0x000fea000383ffff */
[----:B------:R-:W-:Y:S01]  /*0ed0*/  ULDC.64 UR4, c[0x0][0x598] ;  /* 0x0001660000047ab9 */ /* 0x000fe20000000a00 */
[----:B------:R-:W-:Y:S01]  /*0ee0*/  ULDC.64 UR38, c[0x0][0x208] ;  /* 0x0000820000267ab9 */ /* 0x000fe20000000a00 */
[----:B------:R-:W-:-:S04]  /*0ef0*/  ISETP.NE.U32.AND P0, PT, RZ, UR4, PT ;  /* 0x00000004ff007c0c */ /* 0x000fc8000bf05070 */
[----:B------:R-:W-:-:S13]  /*0f00*/  ISETP.NE.AND.EX P0, PT, RZ, UR5, PT, P0 ;  /* 0x00000005ff007c0c */ /* 0x000fda000bf05300 */
[----:B------:R-:W-:Y:S05]  /*0f10*/  @!P0 BRA `(.L_x_11) ;  /* 0x00000000001c8947 */ /* 0x000fea0003800000 */
[----:B------:R-:W0:Y:S02]  /*0f20*/  LDC.64 R4, c[0x0][0x598] ;  /* 0x00016600ff047b82 */ /* 0x000e240000000a00 */
[----:B0-----:R-:W2:Y:S02]  /*0f30*/  LDG.E.64 R4, desc[UR38][R4.64] ;  /* 0x0000002604047981 */ /* 0x001ea4000c1e1b00 */
[----:B--2---:R-:W-:-:S04]  /*0f40*/  ISETP.NE.U32.AND P0, PT, R4, RZ, PT ;  /* 0x000000ff0400720c */ /* 0x004fc80003f05070 */
[----:B------:R-:W-:-:S13]  /*0f50*/  ISETP.NE.AND.EX P0, PT, R5, RZ, PT, P0 ;  /* 0x000000ff0500720c */ /* 0x000fda0003f05300 */
[----:B------:R-:W-:Y:S05]  /*0f60*/  @!P0 BRA `(.L_x_11) ;  /* 0x0000000000088947 */ /* 0x000fea0003800000 */
[----:B------:R0:W5:Y:S01]  /*0f70*/  LD.E R88, desc[UR38][R4.64] ;  /* 0x0000002604587980 */ /* 0x000162000c101900 */
[----:B------:R-:W-:Y:S05]  /*0f80*/  BRA `(.L_x_12) ;  /* 0x0000000000247947 */ /* 0x000fea0003800000 */
.L_x_11:
[----:B------:R-:W-:Y:S02]  /*0f90*/  ULDC.64 UR4, c[0x0][0x588] ;  /* 0x0001620000047ab9 */ /* 0x000fe40000000a00 */
[----:B------:R-:W-:-:S04]  /*0fa0*/  ISETP.NE.U32.AND P0, PT, RZ, UR4, PT ;  /* 0x00000004ff007c0c */ /* 0x000fc8000bf05070 */
[----:B------:R-:W-:-:S13]  /*0fb0*/  ISETP.NE.AND.EX P0, PT, RZ, UR5, PT, P0 ;  /* 0x00000005ff007c0c */ /* 0x000fda000bf05300 */
[----:B------:R-:W-:Y:S05]  /*0fc0*/  @!P0 BRA `(.L_x_13) ;  /* 0x00000000000c8947 */ /* 0x000fea0003800000 */
[----:B------:R-:W0:Y:S02]  /*0fd0*/  LDC.64 R88, c[0x0][0x588] ;  /* 0x00016200ff587b82 */ /* 0x000e240000000a00 */
[----:B0-----:R1:W5:Y:S01]  /*0fe0*/  LDG.E R88, desc[UR38][R88.64] ;  /* 0x0000002658587981 */ /* 0x001362000c1e1900 */
[----:B------:R-:W-:Y:S05]  /*0ff0*/  BRA `(.L_x_12) ;  /* 0x0000000000087947 */ /* 0x000fea0003800000 */
.L_x_13:
[----:B------:R-:W-:Y:S02]  /*1000*/  ULDC UR4, c[0x0][0x580] ;  /* 0x0001600000047ab9 */ /* 0x000fe40000000800 */
[----:B------:R-:W-:-:S07]  /*1010*/  IMAD.U32 R88, RZ, RZ, UR4 ;  /* 0x00000004ff587e24 */ /* 0x000fce000f8e00ff */
.L_x_12:
[----:B------:R-:W-:Y:S02]  /*1020*/  ULDC.64 UR4, c[0x0][0x5a0] ;  /* 0x0001680000047ab9 */ /* 0x000fe40000000a00 */
[----:B------:R-:W-:-:S04]  /*1030*/  ISETP.NE.U32.AND P0, PT, RZ, UR4, PT ;  /* 0x00000004ff007c0c */ /* 0x000fc8000bf05070 */
[----:B------:R-:W-:-:S13]  /*1040*/  ISETP.NE.AND.EX P0, PT, RZ, UR5, PT, P0 ;  /* 0x00000005ff007c0c */ /* 0x000fda000bf05300 */
[----:B------:R-:W-:Y:S05]  /*1050*/  @!P0 BRA `(.L_x_14) ;  /* 0x00000000001c8947 */ /* 0x000fea0003800000 */
[----:B0-----:R-:W0:Y:S02]  /*1060*/  LDC.64 R4, c[0x0][0x5a0] ;  /* 0x00016800ff047b82 */ /* 0x001e240000000a00 */
[----:B0-----:R-:W2:Y:S02]  /*1070*/  LDG.E.64 R4, desc[UR38][R4.64] ;  /* 0x0000002604047981 */ /* 0x001ea4000c1e1b00 */
[----:B--2---:R-:W-:-:S04]  /*1080*/  ISETP.NE.U32.AND P0, PT, R4, RZ, PT ;  /* 0x000000ff0400720c */ /* 0x004fc80003f05070 */
[----:B------:R-:W-:-:S13]  /*1090*/  ISETP.NE.AND.EX P0, PT, R5, RZ, PT, P0 ;  /* 0x000000ff0500720c */ /* 0x000fda0003f05300 */
[----:B------:R-:W-:Y:S05]  /*10a0*/  @!P0 BRA `(.L_x_14) ;  /* 0x0000000000088947 */ /* 0x000fea0003800000 */
[----:B-1----:R0:W5:Y:S01]  /*10b0*/  LD.E R89, desc[UR38][R4.64] ;  /* 0x0000002604597980 */ /* 0x002162000c101900 */
[----:B------:R-:W-:Y:S05]  /*10c0*/  BRA `(.L_x_15) ;  /* 0x0000000000247947 */ /* 0x000fea0003800000 */
.L_x_14:
[----:B------:R-:W-:Y:S02]  /*10d0*/  ULDC.64 UR4, c[0x0][0x590] ;  /* 0x0001640000047ab9 */ /* 0x000fe40000000a00 */
[----:B------:R-:W-:-:S04]  /*10e0*/  ISETP.NE.U32.AND P0, PT, RZ, UR4, PT ;  /* 0x00000004ff007c0c */ /* 0x000fc8000bf05070 */
[----:B------:R-:W-:-:S13]  /*10f0*/  ISETP.NE.AND.EX P0, PT, RZ, UR5, PT, P0 ;  /* 0x00000005ff007c0c */ /* 0x000fda000bf05300 */
[----:B------:R-:W-:Y:S05]  /*1100*/  @!P0 BRA `(.L_x_16) ;  /* 0x00000000000c8947 */ /* 0x000fea0003800000 */
[----:B0-----:R-:W1:Y:S02]  /*1110*/  LDC.64 R4, c[0x0][0x590] ;  /* 0x00016400ff047b82 */ /* 0x001e640000000a00 */
[----:B-1----:R1:W5:Y:S01]  /*1120*/  LDG.E R89, desc[UR38][R4.64] ;  /* 0x0000002604597981 */ /* 0x002362000c1e1900 */
[----:B------:R-:W-:Y:S05]  /*1130*/  BRA `(.L_x_15) ;  /* 0x0000000000087947 */ /* 0x000fea0003800000 */
.L_x_16:
[----:B------:R-:W-:Y:S02]  /*1140*/  ULDC UR4, c[0x0][0x584] ;  /* 0x0001610000047ab9 */ /* 0x000fe40000000800 */
[----:B-1----:R-:W-:-:S07]  /*1150*/  IMAD.U32 R89, RZ, RZ, UR4 ;  /* 0x00000004ff597e24 */ /* 0x002fce000f8e00ff */
.L_x_15:
[----:B------:R-:W-:-:S13]  /*1160*/  LOP3.LUT P0, RZ, R3, 0xff, RZ, 0xc0, !PT ;  /* 0x000000ff03ff7812 */ /* 0x000fda000780c0ff */
[----:B------:R-:W-:Y:S05]  /*1170*/  @!P0 EXIT ;  /* 0x000000000000894d */ /* 0x000fea0003800000 */
[----:B------:R-:W2:Y:S01]  /*1180*/  LDC R92, c[0x0][0x658] ;  /* 0x00019600ff5c7b82 */ /* 0x000ea20000000800 */
[----:B------:R-:W-:Y:S01]  /*1190*/  ULDC.64 UR6, c[0x0][0x288] ;  /* 0x0000a20000067ab9 */ /* 0x000fe20000000a00 */
[----:B------:R-:W-:Y:S01]  /*11a0*/  LOP3.LUT R6, R6, 0x1, RZ, 0xc0, !PT ;  /* 0x0000000106067812 */ /* 0x000fe200078ec0ff */
[----:B------:R-:W-:Y:S01]  /*11b0*/  UIADD3 UR4, UR7, 0x3f, URZ ;  /* 0x0000003f07047890 */ /* 0x000fe2000fffe03f */
[----:B------:R-:W-:Y:S01]  /*11c0*/  SHF.R.U32.HI R3, RZ, 0x2, R94 ;  /* 0x00000002ff037819 */ /* 0x000fe2000001165e */
[----:B01----:R-:W-:Y:S01]  /*11d0*/  IMAD.MOV.U32 R5, RZ, RZ, -0x1 ;  /* 0xffffffffff057424 */ /* 0x003fe200078e00ff */
[----:B------:R-:W-:Y:S01]  /*11e0*/  SHF.R.U32.HI R0, RZ, 0x1, R0 ;  /* 0x00000001ff007819 */ /* 0x000fe20000011600 */
[----:B------:R-:W-:Y:S01]  /*11f0*/  USHF.R.S32.HI UR5, URZ, 0x1f, UR4 ;  /* 0x0000001f3f057899 */ /* 0x000fe20008011404 */
[----:B------:R-:W0:Y:S01]  /*1200*/  LDC.64 R90, c[0x0][0x5c8] ;  /* 0x00017200ff5a7b82 */ /* 0x000e220000000a00 */
[----:B------:R-:W-:Y:S01]  /*1210*/  IMAD.SHL.U32 R22, R6, 0x40, RZ ;  /* 0x0000004006167824 */ /* 0x000fe200078e00ff */
[----:B------:R-:W-:Y:S01]  /*1220*/  LOP3.LUT R3, R3, 0x7, RZ, 0xc0, !PT ;  /* 0x0000000703037812 */ /* 0x000fe200078ec0ff */
[----:B------:R-:W-:Y:S01]  /*1230*/  ULEA.HI UR5, UR5, UR4, URZ, 0x6 ;  /* 0x0000000405057291 */ /* 0x000fe2000f8f303f */
[----:B------:R-:W-:Y:S01]  /*1240*/  LOP3.LUT R0, R0, 0x30, RZ, 0xc0, !PT ;  /* 0x0000003000007812 */ /* 0x000fe200078ec0ff */
[----:B------:R-:W-:Y:S01]  /*1250*/  IMAD.MOV.U32 R7, RZ, RZ, 0x1 ;  /* 0x00000001ff077424 */ /* 0x000fe200078e00ff */
[--C-:B------:R-:W-:Y:S01]  /*1260*/  LOP3.LUT R22, R22, 0x40, R3.reuse, 0xe2, !PT ;  /* 0x0000004016167812 */ /* 0x100fe200078ee203 */
[----:B------:R-:W-:Y:S01]  /*1270*/  USHF.R.S32.HI UR43, URZ, 0x6, UR5 ;  /* 0x000000063f2b7899 */ /* 0x000fe20008011405 */
[----:B------:R-:W1:Y:S01]  /*1280*/  LDC R96, c[0x0][0x600] ;  /* 0x00018000ff607b82 */ /* 0x000e620000000800 */
[----:B------:R-:W-:Y:S01]  /*1290*/  IADD3 R3, RZ, -R0, -R3 ;  /* 0x80000000ff037210 */ /* 0x000fe20007ffe803 */
[----:B------:R-:W-:Y:S01]  /*12a0*/  IMAD.U32 R4, RZ, RZ, UR6 ;  /* 0x00000006ff047e24 */ /* 0x000fe2000f8e00ff */
[C---:B------:R-:W-:Y:S01]  /*12b0*/  LOP3.LUT R93, R94.reuse, 0x3, RZ, 0xc0, !PT ;  /* 0x000000035e5d7812 */ /* 0x040fe200078ec0ff */
[----:B------:R-:W-:Y:S01]  /*12c0*/  UISETP.LT.AND UP0, UPT, UR43, 0x1, UPT ;  /* 0x000000012b00788c */ /* 0x000fe2000bf01270 */
[----:B------:R-:W-:Y:S01]  /*12d0*/  LOP3.LUT R95, R94, 0x80, RZ, 0xc0, !PT ;  /* 0x000000805e5f7812 */ /* 0x000fe200078ec0ff */
[----:B------:R-:W-:Y:S01]  /*12e0*/  IMAD R3, R6, -0x40, R3 ;  /* 0xffffffc006037824 */ /* 0x000fe200078e0203 */
[----:B------:R-:W-:Y:S01]  /*12f0*/  ULDC UR4, c[0x0][0x284] ;  /* 0x0000a10000047ab9 */ /* 0x000fe20000000800 */
[----:B--2---:R-:W-:Y:S01]  /*1300*/  SHF.L.U32 R5, R5, R92, RZ ;  /* 0x0000005c05057219 */ /* 0x004fe200000006ff */
[----:B------:R-:W-:Y:S01]  /*1310*/  USEL UR44, UR43, 0x1, UP0 ;  /* 0x000000012b2c7887 */ /* 0x000fe20008000000 */
[----:B------:R-:W-:Y:S01]  /*1320*/  IMAD R93, R93, -0x2, R4 ;  /* 0xfffffffe5d5d7824 */ /* 0x000fe200078e0204 */
[----:B------:R-:W-:Y:S01]  /*1330*/  LOP3.LUT R22, R22, R0, RZ, 0xfc, !PT ;  /* 0x0000000016167212 */ /* 0x000fe200078efcff */
[----:B------:R-:W-:Y:S01]  /*1340*/  IMAD.SHL.U32 R94, R94, 0x2, RZ ;  /* 0x000000025e5e7824 */ /* 0x000fe200078e00ff */
[----:B------:R-:W-:Y:S01]  /*1350*/  SHF.L.U32 R92, R7, R92, RZ ;  /* 0x0000005c075c7219 */ /* 0x000fe200000006ff */
[----:B------:R-:W-:Y:S01]  /*1360*/  VIADD R98, R3, UR4 ;  /* 0x0000000403627c36 */ /* 0x000fe20008000000 */
[----:B------:R-:W-:Y:S01]  /*1370*/  LOP3.LUT R103, R18, 0x1, RZ, 0xfc, !PT ;  /* 0x0000000112677812 */ /* 0x000fe200078efcff */
[----:B------:R-:W-:Y:S01]  /*1380*/  IMAD.MOV.U32 R23, RZ, RZ, RZ ;  /* 0x000000ffff177224 */ /* 0x000fe200078e00ff */
[C---:B0-----:R-:W-:Y:S01]  /*1390*/  SHF.L.U64.HI R91, R90.reuse, 0x3, R91 ;  /* 0x000000035a5b7819 */ /* 0x041fe2000001025b */
[----:B------:R-:W-:Y:S01]  /*13a0*/  IMAD.SHL.U32 R90, R90, 0x8, RZ ;  /* 0x000000085a5a7824 */ /* 0x000fe200078e00ff */
[----:B------:R-:W-:Y:S01]  /*13b0*/  SHF.R.U32.HI R95, RZ, 0x7, R95 ;  /* 0x00000007ff5f7819 */ /* 0x000fe2000001165f */
[----:B------:R-:W-:Y:S01]  /*13c0*/  UIADD3 UR44, UR43, -UR44, URZ ;  /* 0x8000002c2b2c7290 */ /* 0x000fe2000fffe03f */
[----:B------:R-:W-:Y:S01]  /*13d0*/  LOP3.LUT R97, RZ, R5, RZ, 0x33, !PT ;  /* 0x00000005ff617212 */ /* 0x000fe200078e33ff */
[----:B------:R-:W-:Y:S01]  /*13e0*/  UMOV UR40, URZ ;  /* 0x0000003f00287c82 */ /* 0x000fe20008000000 */
[----:B------:R-:W-:Y:S01]  /*13f0*/  UMOV UR41, URZ ;  /* 0x0000003f00297c82 */ /* 0x000fe20008000000 */
[----:B-1----:R-:W-:-:S08]  /*1400*/  VIADD R96, R96, 0xffffffff ;  /* 0xffffffff60607836 */ /* 0x002fd00000000000 */
.L_x_162:
[----:B0-----:R-:W0:Y:S01]  /*1410*/  SHFL.IDX PT, R0, R95, RZ, 0x1f ;  /* 0x00001fff5f007589 */ /* 0x001e2200000e0000 */
[----:B-1----:R-:W1:Y:S01]  /*1420*/  S2UR UR7, SR_CgaCtaId ;  /* 0x00000000000779c3 */ /* 0x002e620000008800 */
[----:B------:R-:W-:Y:S01]  /*1430*/  UMOV UR6, 0x400 ;  /* 0x0000040000067882 */ /* 0x000fe20000000000 */
[----:B0-----:R-:W-:Y:S01]  /*1440*/  R2UR UR4, R0 ;  /* 0x00000000000472ca */ /* 0x001fe200000e0000 */
[----:B-1----:R-:W-:-:S12]  /*1450*/  ULEA UR6, UR7, UR6, 0x18 ;  /* 0x0000000607067291 */ /* 0x002fd8000f8ec03f */
[----:B------:R-:W-:-:S04]  /*1460*/  ULEA.HI UR5, UR4, UR4, URZ, 0x1 ;  /* 0x0000000404057291 */ /* 0x000fc8000f8f083f */
[----:B------:R-:W-:-:S04]  /*1470*/  ULOP3.LUT UR5, UR5, 0x7fffe, URZ, 0xc0, !UPT ;  /* 0x0007fffe05057892 */ /* 0x000fc8000f8ec03f */
[----:B------:R-:W-:-:S03]  /*1480*/  UIADD3 UR5, UR4, -UR5, URZ ;  /* 0x8000000504057290 */ /* 0x000fc6000fffe03f */
[----:B------:R-:W-:Y:S01]  /*1490*/  ULDC UR4, c[0x0][0x28c] ;  /* 0x0000a30000047ab9 */ /* 0x000fe20000000800 */
[----:B------:R-:W-:Y:S01]  /*14a0*/  ULEA UR5, UR5, UR6, 0xd ;  /* 0x0000000605057291 */ /* 0x000fe2000f8e683f */
[----:B------:R-:W-:-:S03]  /*14b0*/  ISETP.LT.AND P0, PT, RZ, UR4, PT ;  /* 0x00000004ff007c0c */ /* 0x000fc6000bf01270 */
[----:B------:R-:W-:-:S04]  /*14c0*/  UIADD3 UR5, UR5, 0x100, URZ ;  /* 0x0000010005057890 */ /* 0x000fc8000fffe03f */
[----:B------:R-:W-:-:S04]  /*14d0*/  USHF.R.U32.HI UR5, URZ, 0x4, UR5 ;  /* 0x000000043f057899 */ /* 0x000fc80008011605 */
[----:B------:R-:W-:-:S04]  /*14e0*/  ULOP3.LUT UR5, UR5, 0x3fff, URZ, 0xc0, !UPT ;  /* 0x00003fff05057892 */ /* 0x000fc8000f8ec03f */
[----:B------:R-:W-:Y:S01]  /*14f0*/  ULOP3.LUT UR45, UR5, 0x10000, URZ, 0xfc, !UPT ;  /* 0x00010000052d7892 */ /* 0x000fe2000f8efc3f */
[----:B--2345:R-:W-:Y:S11]  /*1500*/  @P0 BRA `(.L_x_17) ;  /* 0x0000000000400947 */ /* 0x03cff60003800000 */
[----:B------:R-:W-:Y:S01]  /*1510*/  MOV R0, 0x0 ;  /* 0x0000000000007802 */ /* 0x000fe20000000f00 */
[----:B------:R-:W-:Y:S01]  /*1520*/  ULDC.64 UR4, c[0x4][0x68] ;  /* 0x01001a0000047ab9 */ /* 0x000fe20000000a00 */
[----:B------:R-:W-:Y:S01]  /*1530*/  ULDC.64 UR6, c[0x4][0x8] ;  /* 0x0100020000067ab9 */ /* 0x000fe20000000a00 */
[----:B------:R-:W-:Y:S01]  /*1540*/  IMAD.U32 R4, RZ, RZ, UR4 ;  /* 0x00000004ff047e24 */ /* 0x000fe2000f8e00ff */
[----:B------:R0:W1:Y:S01]  /*1550*/  LDC.64 R14, c[0x4][R0] ;  /* 0x01000000000e7b82 */ /* 0x0000620000000a00 */
[----:B------:R-:W-:Y:S01]  /*1560*/  IMAD.U32 R5, RZ, RZ, UR5 ;  /* 0x00000005ff057e24 */ /* 0x000fe2000f8e00ff */
[----:B------:R-:W-:Y:S01]  /*1570*/  ULDC.64 UR4, c[0x4][0x70] ;  /* 0x01001c0000047ab9 */ /* 0x000fe20000000a00 */
[----:B------:R-:W-:Y:S02]  /*1580*/  IMAD.U32 R10, RZ, RZ, UR6 ;  /* 0x00000006ff0a7e24 */ /* 0x000fe4000f8e00ff */
[----:B------:R-:W-:Y:S02]  /*1590*/  IMAD.U32 R6, RZ, RZ, UR4 ;  /* 0x00000004ff067e24 */ /* 0x000fe4000f8e00ff */
[----:B------:R-:W-:-:S02]  /*15a0*/  IMAD.U32 R7, RZ, RZ, UR5 ;  /* 0x00000005ff077e24 */ /* 0x000fc4000f8e00ff */
[----:B------:R-:W-:Y:S02]  /*15b0*/  IMAD.U32 R11, RZ, RZ, UR7 ;  /* 0x00000007ff0b7e24 */ /* 0x000fe4000f8e00ff */
[----:B------:R-:W-:Y:S02]  /*15c0*/  IMAD.MOV.U32 R8, RZ, RZ, 0x1e1 ;  /* 0x000001e1ff087424 */ /* 0x000fe400078e00ff */
[----:B------:R-:W-:Y:S02]  /*15d0*/  IMAD.MOV.U32 R12, RZ, RZ, 0x1 ;  /* 0x00000001ff0c7424 */ /* 0x000fe400078e00ff */
[----:B0-----:R-:W-:-:S07]  /*15e0*/  IMAD.MOV.U32 R13, RZ, RZ, RZ ;  /* 0x000000ffff0d7224 */ /* 0x001fce00078e00ff */
[----:B------:R-:W-:-:S07]  /*15f0*/  LEPC R20, `(.L_x_17) ;  /* 0x000000001014794e */ /* 0x000fce0000000000 */
[----:B-1---5:R-:W-:Y:S05]  /*1600*/  CALL.ABS.NOINC R14 ;  /* 0x000000000e007343 */ /* 0x022fea0003c00000 */
.L_x_17:
[----:B------:R-:W-:-:S13]  /*1610*/  ISETP.NE.AND P0, PT, R103, 0x3, PT ;  /* 0x000000036700780c */ /* 0x000fda0003f05270 */
[----:B------:R-:W-:Y:S05]  /*1620*/  @!P0 BRA `(.L_x_18) ;  /* 0x0000000000048947 */ /* 0x000fea0003800000 */
[----:B------:R-:W-:Y:S01]  /*1630*/  BPT.TRAP 0x1 ;  /* 0x000000040000795c */ /* 0x000fe20000300000 */
.L_x_18:
[----:B------:R-:W0:Y:S01]  /*1640*/  S2UR UR5, SR_CgaCtaId ;  /* 0x00000000000579c3 */ /* 0x000e220000008800 */
[----:B------:R-:W-:Y:S01]  /*1650*/  UMOV UR4, 0x400 ;  /* 0x0000040000047882 */ /* 0x000fe20000000000 */
[----:B------:R-:W-:Y:S02]  /*1660*/  IMAD.U32 R0, RZ, RZ, UR40 ;  /* 0x00000028ff007e24 */ /* 0x000fe4000f8e00ff */
[----:B------:R-:W-:-:S03]  /*1670*/  IMAD.U32 R3, RZ, RZ, UR41 ;  /* 0x00000029ff037e24 */ /* 0x000fc6000f8e00ff */
[----:B------:R-:W-:Y:S01]  /*1680*/  SHF.L.U32 R0, R0, 0x1f, RZ ;  /* 0x0000001f00007819 */ /* 0x000fe200000006ff */
[----:B0-----:R-:W-:-:S06]  /*1690*/  ULEA UR4, UR5, UR4, 0x18 ;  /* 0x0000000405047291 */ /* 0x001fcc000f8ec03f */
[----:B------:R-:W-:-:S04]  /*16a0*/  IMAD.U32 R6, RZ, RZ, UR4 ;  /* 0x00000004ff067e24 */ /* 0x000fc8000f8e00ff */
[----:B------:R-:W-:-:S04]  /*16b0*/  IMAD R3, R3, 0x8, R6 ;  /* 0x0000000803037824 */ /* 0x000fc800078e0206 */
[----:B------:R0:W1:Y:S01]  /*16c0*/  SYNCS.PHASECHK.TRANS64.TRYWAIT P1, [R3+URZ], R0 ;  /* 0x00000000030075a7 */ /* 0x000062000802017f */
[----:B------:R-:W-:Y:S05]  /*16d0*/  @!P0 BRA `(.L_x_19) ;  /* 0x0000000000048947 */ /* 0x000fea0003800000 */
[----:B------:R-:W-:Y:S01]  /*16e0*/  BPT.TRAP 0x1 ;  /* 0x000000040000795c */ /* 0x000fe20000300000 */
.L_x_19:
[----:B------:R-:W-:-:S05]  /*16f0*/  IMAD.U32 R4, RZ, RZ, UR44 ;  /* 0x0000002cff047e24 */ /* 0x000fca000f8e00ff */
[----:B------:R-:W-:Y:S01]  /*1700*/  ISETP.GE.AND P2, PT, R4, 0x1, PT ;  /* 0x000000010400780c */ /* 0x000fe20003f46270 */
[----:B-1----:R-:W-:-:S12]  /*1710*/  @P1 BRA `(.L_x_20) ;  /* 0x0000000000081947 */ /* 0x002fd80003800000 */
[----:B------:R-:W1:Y:S02]  /*1720*/  SYNCS.PHASECHK.TRANS64.TRYWAIT P1, [R3+URZ], R0 ;  /* 0x00000000030075a7 */ /* 0x000e64000802017f */
[----:B-1----:R-:W-:Y:S05]  /*1730*/  @!P1 BRA `(.L_x_21) ;  /* 0x0000006400749947 */ /* 0x002fea0003800000 */
.L_x_20:
[----:B------:R-:W-:Y:S05]  /*1740*/  WARPSYNC.ALL ;  /* 0x0000000000007948 */ /* 0x000fea0003800000 */
[----:B------:R-:W-:Y:S01]  /*1750*/  R2UR UR4, R6 ;  /* 0x00000000060472ca */ /* 0x000fe200000e0000 */
[----:B------:R-:W-:Y:S01]  /*1760*/  ULEA UR5, UR41, UR45, 0xa ;  /* 0x0000002d29057291 */ /* 0x000fe2000f8e503f */
[----:B------:R-:W-:Y:S01]  /*1770*/  WARPGROUP.ARRIVE ;  /* 0x00000000000079c5 */ /* 0x000fe20000000000 */
[----:B------:R-:W-:Y:S01]  /*1780*/  UMOV UR9, 0x40000040 ;  /* 0x4000004000097882 */ /* 0x000fe20000000000 */
[----:B------:R-:W-:-:S04]  /*1790*/  UMOV UR11, 0x40000040 ;  /* 0x40000040000b7882 */ /* 0x000fc80000000000 */
[----:B------:R-:W-:-:S05]  /*17a0*/  UMOV UR8, UR5 ;  /* 0x0000000500087c82 */ /* 0x000fca0008000000 */
[----:B------:R-:W-:-:S04]  /*17b0*/  UIADD3 UR4, UR4, 0x10100, URZ ;  /* 0x0001010004047890 */ /* 0x000fc8000fffe03f */
[----:B------:R-:W-:-:S04]  /*17c0*/  USHF.R.U32.HI UR4, URZ, 0x4, UR4 ;  /* 0x000000043f047899 */ /* 0x000fc80008011604 */
[----:B------:R-:W-:-:S04]  /*17d0*/  ULOP3.LUT UR4, UR4, 0x3fff, URZ, 0xc0, !UPT ;  /* 0x00003fff04047892 */ /* 0x000fc8000f8ec03f */
[----:B------:R-:W-:-:S04]  /*17e0*/  ULOP3.LUT UR4, UR4, 0x2000000, URZ, 0xfc, !UPT ;  /* 0x0200000004047892 */ /* 0x000fc8000f8efc3f */
[----:B------:R-:W-:-:S07]  /*17f0*/  ULEA UR6, UR41, UR4, 0xa ;  /* 0x0000000429067291 */ /* 0x000fce000f8e503f */
[----:B------:R-:W-:Y:S02]  /*1800*/  UMOV UR10, UR6 ;  /* 0x00000006000a7c82 */ /* 0x000fe40008000000 */
[----:B------:R-:W-:Y:S01]  /*1810*/  HGMMA.64x128x16.F32 R24, gdesc[UR8].tnspB, RZ, !UPT, gsb0 ;  /* 0x41e00000081879f0 */ /* 0x000fe2000c0008ff */
[----:B------:R-:W-:Y:S02]  /*1820*/  UIADD3 UR8, UR5, 0x2, URZ ;  /* 0x0000000205087890 */ /* 0x000fe4000fffe03f */
[----:B------:R-:W-:Y:S01]  /*1830*/  UIADD3 UR10, UR6, 0x80, URZ ;  /* 0x00000080060a7890 */ /* 0x000fe2000fffe03f */
[----:B------:R-:W-:Y:S01]  /*1840*/  UMOV UR9, 0x40000040 ;  /* 0x4000004000097882 */ /* 0x000fe20000000000 */
[----:B------:R-:W-:Y:S01]  /*1850*/  UMOV UR11, 0x40000040 ;  /* 0x40000040000b7882 */ /* 0x000fe20000000000 */
[----:B------:R-:W-:Y:S02]  /*1860*/  WARPGROUP.DEPBAR.LE gsb0, 0x0 ;  /* 0x00008000000079c5 */ /* 0x000fe40000010000 */
[----:B------:R-:W-:-:S06]  /*1870*/  WARPGROUP.ARRIVE ;  /* 0x00000000000079c5 */ /* 0x000fcc0000000000 */
[----:B------:R-:W-:Y:S01]  /*1880*/  HGMMA.64x128x16.F32 R24, gdesc[UR8].tnspB, R24, gsb0 ;  /* 0x41e00000081879f0 */ /* 0x000fe20008000818 */
        /* <DEDUP_REMOVED lines=13> */
[----:B------:R-:W-:Y:S03]  /*1960*/  HGMMA.64x128x16.F32 R24, gdesc[UR8].tnspB, R24, gsb0 ;  /* 0x41e00000081879f0 */ /* 0x000fe60008000818 */
[----:B------:R-:W-:Y:S02]  /*1970*/  WARPGROUP.DEPBAR.LE gsb0, 0x0 ;  /* 0x00008000000079c5 */ /* 0x000fe40000010000 */
[----:B------:R-:W-:Y:S05]  /*1980*/  @!P2 BRA `(.L_x_22) ;  /* 0x000000040028a947 */ /* 0x000fea0003800000 */
[----:B------:R-:W-:Y:S01]  /*1990*/  UIADD3 UR5, UR41, 0x1, URZ ;  /* 0x0000000129057890 */ /* 0x000fe2000fffe03f */
[----:B01----:R-:W-:Y:S02]  /*19a0*/  IMAD.U32 R0, RZ, RZ, UR44 ;  /* 0x0000002cff007e24 */ /* 0x003fe4000f8e00ff */
[----:B------:R-:W-:Y:S01]  /*19b0*/  IMAD.U32 R3, RZ, RZ, UR41 ;  /* 0x00000029ff037e24 */ /* 0x000fe2000f8e00ff */
[----:B------:R-:W-:-:S04]  /*19c0*/  UISETP.NE.AND UP0, UPT, UR5, 0x4, UPT ;  /* 0x000000040500788c */ /* 0x000fc8000bf05270 */
[----:B------:R-:W-:Y:S02]  /*19d0*/  USEL UR6, URZ, 0x1, UP0 ;  /* 0x000000013f067887 */ /* 0x000fe40008000000 */
[----:B------:R-:W-:Y:S02]  /*19e0*/  USEL UR5, UR5, URZ, UP0 ;  /* 0x0000003f05057287 */ /* 0x000fe40008000000 */
[----:B------:R-:W-:-:S06]  /*19f0*/  ULOP3.LUT UR6, UR40, UR6, URZ, 0x3c, !UPT ;  /* 0x0000000628067292 */ /* 0x000fcc000f8e3c3f */
[----:B------:R-:W-:-:S07]  /*1a00*/  IMAD.U32 R7, RZ, RZ, UR6 ;  /* 0x00000006ff077e24 */ /* 0x000fce000f8e00ff */
.L_x_29:
[----:B------:R-:W-:Y:S05]  /*1a10*/  @!P0 BRA `(.L_x_23) ;  /* 0x0000000000048947 */ /* 0x000fea0003800000 */
[----:B------:R-:W-:Y:S01]  /*1a20*/  BPT.TRAP 0x1 ;  /* 0x000000040000795c */ /* 0x000fe20000300000 */
.L_x_23:
[----:B------:R-:W0:Y:S01]  /*1a30*/  S2UR UR7, SR_CgaCtaId ;  /* 0x00000000000779c3 */ /* 0x000e220000008800 */
[----:B------:R-:W-:Y:S01]  /*1a40*/  UMOV UR6, 0x400 ;  /* 0x0000040000067882 */ /* 0x000fe20000000000 */
[----:B------:R-:W-:Y:S01]  /*1a50*/  IMAD.U32 R5, RZ, RZ, UR5 ;  /* 0x00000005ff057e24 */ /* 0x000fe2000f8e00ff */
[----:B------:R-:W-:Y:S01]  /*1a60*/  SHF.L.U32 R4, R7, 0x1f, RZ ;  /* 0x0000001f07047819 */ /* 0x000fe200000006ff */
[----:B0-----:R-:W-:-:S06]  /*1a70*/  ULEA UR6, UR7, UR6, 0x18 ;  /* 0x0000000607067291 */ /* 0x001fcc000f8ec03f */
[----:B------:R-:W-:-:S04]  /*1a80*/  IMAD.U32 R6, RZ, RZ, UR6 ;  /* 0x00000006ff067e24 */ /* 0x000fc8000f8e00ff */
[----:B------:R-:W-:-:S04]  /*1a90*/  IMAD R5, R5, 0x8, R6 ;  /* 0x0000000805057824 */ /* 0x000fc800078e0206 */
[----:B------:R0:W1:Y:S01]  /*1aa0*/  SYNCS.PHASECHK.TRANS64.TRYWAIT P1, [R5+URZ], R4 ;  /* 0x00000004050075a7 */ /* 0x000062000802017f */
[----:B------:R-:W-:Y:S05]  /*1ab0*/  @!P0 BRA `(.L_x_24) ;  /* 0x0000000000048947 */ /* 0x000fea0003800000 */
[----:B------:R-:W-:Y:S01]  /*1ac0*/  BPT.TRAP 0x1 ;  /* 0x000000040000795c */ /* 0x000fe20000300000 */
.L_x_24:
[----:B-1----:R-:W-:Y:S05]  /*1ad0*/  @P1 BRA `(.L_x_25) ;  /* 0x0000000000081947 */ /* 0x002fea0003800000 */
[----:B------:R-:W1:Y:S02]  /*1ae0*/  SYNCS.PHASECHK.TRANS64.TRYWAIT P1, [R5+URZ], R4 ;  /* 0x00000004050075a7 */ /* 0x000e64000802017f */
[----:B-1----:R-:W-:Y:S05]  /*1af0*/  @!P1 BRA `(.L_x_26) ;  /* 0x0000006000989947 */ /* 0x002fea0003800000 */
.L_x_25:
[----:B------:R-:W-:Y:S01]  /*1b00*/  ULEA UR6, UR5, UR45, 0xa ;  /* 0x0000002d05067291 */ /* 0x000fe2000f8e503f */
[----:B------:R-:W-:Y:S01]  /*1b10*/  WARPGROUP.ARRIVE ;  /* 0x00000000000079c5 */ /* 0x000fe20000000000 */
[----:B------:R-:W-:Y:S01]  /*1b20*/  ULEA UR7, UR5, UR4, 0xa ;  /* 0x0000000405077291 */ /* 0x000fe2000f8e503f */
[----:B------:R-:W-:Y:S01]  /*1b30*/  UMOV UR9, 0x40000040 ;  /* 0x4000004000097882 */ /* 0x000fe20000000000 */
[----:B------:R-:W-:-:S03]  /*1b40*/  UMOV UR11, 0x40000040 ;  /* 0x40000040000b7882 */ /* 0x000fc60000000000 */
[----:B------:R-:W-:Y:S02]  /*1b50*/  UMOV UR8, UR6 ;  /* 0x0000000600087c82 */ /* 0x000fe40008000000 */
[----:B------:R-:W-:Y:S02]  /*1b60*/  UMOV UR10, UR7 ;  /* 0x00000007000a7c82 */ /* 0x000fe40008000000 */
[----:B------:R-:W-:Y:S01]  /*1b70*/  HGMMA.64x128x16.F32 R24, gdesc[UR8].tnspB, R24, gsb0 ;  /* 0x41e00000081879f0 */ /* 0x000fe20008000818 */
[----:B------:R-:W-:Y:S02]  /*1b80*/  UIADD3 UR8, UR6, 0x2, URZ ;  /* 0x0000000206087890 */ /* 0x000fe4000fffe03f */
[----:B------:R-:W-:Y:S01]  /*1b90*/  UIADD3 UR10, UR7, 0x80, URZ ;  /* 0x00000080070a7890 */ /* 0x000fe2000fffe03f */
[----:B------:R-:W-:Y:S01]  /*1ba0*/  UMOV UR9, 0x40000040 ;  /* 0x4000004000097882 */ /* 0x000fe20000000000 */
[----:B------:R-:W-:Y:S01]  /*1bb0*/  UMOV UR11, 0x40000040 ;  /* 0x40000040000b7882 */ /* 0x000fe20000000000 */
[----:B------:R-:W-:-:S02]  /*1bc0*/  WARPGROUP.DEPBAR.LE gsb0, 0x0 ;  /* 0x00008000000079c5 */ /* 0x000fc40000010000 */
        /* <DEDUP_REMOVED lines=18> */
[----:B------:R-:W-:Y:S01]  /*1cf0*/  BPT.TRAP 0x1 ;  /* 0x000000040000795c */ /* 0x000fe20000300000 */
.L_x_27:
[----:B------:R-:W-:-:S13]  /*1d00*/  ISETP.NE.AND P1, PT, R102, RZ, PT ;  /* 0x000000ff6600720c */ /* 0x000fda0003f25270 */
[----:B01----:R-:W-:-:S04]  /*1d10*/  @P1 IMAD R4, R3, 0x8, R6 ;  /* 0x0000000803041824 */ /* 0x003fc800078e0206 */
[----:B------:R-:W-:-:S05]  /*1d20*/  @P1 VIADD R4, R4, 0x20 ;  /* 0x0000002004041836 */ /* 0x000fca0000000000 */
[----:B------:R-:W-:-:S04]  /*1d30*/  @P1 PRMT R4, R19, 0x654, R4 ;  /* 0x0000065413041816 */ /* 0x000fc80000000004 */
[----:B------:R0:W-:Y:S01]  /*1d40*/  @P1 SYNCS.ARRIVE.TRANS64.RED.A1T0 RZ, [R4+URZ], RZ ;  /* 0x000000ff04ff19a7 */ /* 0x0001e2000810043f */
[----:B------:R-:W-:-:S13]  /*1d50*/  ISETP.GT.U32.AND P1, PT, R18, 0x1, PT ;  /* 0x000000011200780c */ /* 0x000fda0003f24070 */
[----:B0-----:R-:W-:Y:S05]  /*1d60*/  @P1 BRA `(.L_x_28) ;  /* 0x0000000000041947 */ /* 0x001fea0003800000 */
[----:B------:R-:W-:Y:S01]  /*1d70*/  BPT.TRAP 0x1 ;  /* 0x000000040000795c */ /* 0x000fe20000300000 */
.L_x_28:
[----:B------:R-:W-:Y:S01]  /*1d80*/  UIADD3 UR5, UR5, 0x1, URZ ;  /* 0x0000000105057890 */ /* 0x000fe2000fffe03f */
[C---:B------:R-:W-:Y:S01]  /*1d90*/  ISETP.GT.AND P2, PT, R0.reuse, 0x1, PT ;  /* 0x000000010000780c */ /* 0x040fe20003f44270 */
[----:B------:R-:W-:Y:S02]  /*1da0*/  VIADD R3, R3, 0x1 ;  /* 0x0000000103037836 */ /* 0x000fe40000000000 */
[----:B------:R-:W-:Y:S01]  /*1db0*/  UISETP.NE.AND UP0, UPT, UR5, 0x4, UPT ;  /* 0x000000040500788c */ /* 0x000fe2000bf05270 */
[----:B------:R-:W-:Y:S02]  /*1dc0*/  VIADD R0, R0, 0xffffffff ;  /* 0xffffffff00007836 */ /* 0x000fe40000000000 */
[C---:B------:R-:W-:Y:S01]  /*1dd0*/  ISETP.NE.AND P1, PT, R3.reuse, 0x4, PT ;  /* 0x000000040300780c */ /* 0x040fe20003f25270 */
[----:B------:R-:W-:Y:S02]  /*1de0*/  USEL UR6, URZ, 0x1, UP0 ;  /* 0x000000013f067887 */ /* 0x000fe40008000000 */
[----:B------:R-:W-:Y:S01]  /*1df0*/  USEL UR5, UR5, URZ, UP0 ;  /* 0x0000003f05057287 */ /* 0x000fe20008000000 */
[----:B------:R-:W-:-:S03]  /*1e00*/  SEL R3, R3, RZ, P1 ;  /* 0x000000ff03037207 */ /* 0x000fc60000800000 */
[----:B------:R-:W-:Y:S01]  /*1e10*/  LOP3.LUT R7, R7, UR6, RZ, 0x3c, !PT ;  /* 0x0000000607077c12 */ /* 0x000fe2000f8e3cff */
[----:B------:R-:W-:Y:S07]  /*1e20*/  @P2 BRA `(.L_x_29) ;  /* 0xfffffff800f82947 */ /* 0x000fee000383ffff */
.L_x_22:
[----:B01----:R-:W0:Y:S02]  /*1e30*/  LDC R0, c[0x0][0x28c] ;  /* 0x0000a300ff007b82 */ /* 0x003e240000000800 */
[----:B0-----:R-:W-:-:S13]  /*1e40*/  ISETP.GE.AND P1, PT, R0, 0x1, PT ;  /* 0x000000010000780c */ /* 0x001fda0003f26270 */
[----:B------:R-:W-:Y:S05]  /*1e50*/  @!P1 BRA `(.L_x_30) ;  /* 0x0000000000389947 */ /* 0x000fea0003800000 */
[----:B------:R-:W-:Y:S05]  /*1e60*/  @!P0 BRA `(.L_x_31) ;  /* 0x0000000000048947 */ /* 0x000fea0003800000 */
[----:B------:R-:W-:Y:S01]  /*1e70*/  BPT.TRAP 0x1 ;  /* 0x000000040000795c */ /* 0x000fe20000300000 */
.L_x_31:
[----:B------:R-:W-:-:S13]  /*1e80*/  ISETP.NE.AND P0, PT, R102, RZ, PT ;  /* 0x000000ff6600720c */ /* 0x000fda0003f05270 */
[----:B------:R-:W-:-:S05]  /*1e90*/  VOTEU.ANY UP0, P0 ;  /* 0x00000000003f7886 */ /* 0x000fca0000000100 */
[----:B------:R-:W-:-:S06]  /*1ea0*/  @UP0 UIADD3 UR4, UR44, UR41, URZ ;  /* 0x000000292c040290 */ /* 0x000fcc000fffe03f */
[----:B------:R-:W-:-:S04]  /*1eb0*/  IMAD.U32 R0, RZ, RZ, UR4 ;  /* 0x00000004ff007e24 */ /* 0x000fc8000f8e00ff */
[----:B------:R-:W-:-:S05]  /*1ec0*/  @P0 IMAD.SHL.U32 R0, R0, 0x8, RZ ;  /* 0x0000000800000824 */ /* 0x000fca00078e00ff */
[----:B------:R-:W-:-:S04]  /*1ed0*/  @P0 LOP3.LUT R0, R0, 0x18, RZ, 0xc0, !PT ;  /* 0x0000001800000812 */ /* 0x000fc800078ec0ff */
[----:B------:R-:W-:-:S04]  /*1ee0*/  @P0 IADD3 R0, R6, 0x20, R0 ;  /* 0x0000002006000810 */ /* 0x000fc80007ffe000 */
[----:B------:R-:W-:-:S04]  /*1ef0*/  @P0 PRMT R0, R19, 0x654, R0 ;  /* 0x0000065413000816 */ /* 0x000fc80000000000 */
[----:B------:R0:W-:Y:S01]  /*1f00*/  @P0 SYNCS.ARRIVE.TRANS64.RED.A1T0 RZ, [R0+URZ], RZ ;  /* 0x000000ff00ff09a7 */ /* 0x0001e2000810043f */
[----:B------:R-:W-:-:S13]  /*1f10*/  ISETP.GT.U32.AND P0, PT, R18, 0x1, PT ;  /* 0x000000011200780c */ /* 0x000fda0003f04070 */
[----:B0-----:R-:W-:Y:S05]  /*1f20*/  @P0 BRA `(.L_x_30) ;  /* 0x0000000000040947 */ /* 0x001fea0003800000 */
[----:B------:R-:W-:Y:S01]  /*1f30*/  BPT.TRAP 0x1 ;  /* 0x000000040000795c */ /* 0x000fe20000300000 */
.L_x_30:
[----:B------:R-:W-:Y:S01]  /*1f40*/  IMAD.SHL.U32 R3, R100, 0x80, RZ ;  /* 0x0000008064037824 */ /* 0x000fe200078e00ff */
[----:B------:R-:W-:Y:S01]  /*1f50*/  ULDC UR6, c[0x0][0x288] ;  /* 0x0000a20000067ab9 */ /* 0x000fe20000000800 */
[----:B------:R-:W-:Y:S01]  /*1f60*/  SHF.R.S32.HI R15, RZ, 0x1f, R99 ;  /* 0x0000001fff0f7819 */ /* 0x000fe20000011463 */
[----:B------:R-:W-:Y:S01]  /*1f70*/  IMAD.SHL.U32 R7, R101, 0x80, RZ ;  /* 0x0000008065077824 */ /* 0x000fe200078e00ff */
[----:B------:R-:W-:Y:S01]  /*1f80*/  ULDC.64 UR4, c[0x0][0x5d0] ;  /* 0x0001740000047ab9 */ /* 0x000fe20000000a00 */
[----:B------:R-:W-:Y:S01]  /*1f90*/  LOP3.LUT R8, R3, 0x6, R94, 0xf8, !PT ;  /* 0x0000000603087812 */ /* 0x000fe200078ef85e */
[----:B------:R-:W-:Y:S01]  /*1fa0*/  IMAD.WIDE R100, R101, 0x80, R22 ;  /* 0x0000008065647825 */ /* 0x000fe200078e0216 */
[----:B------:R-:W-:Y:S01]  /*1fb0*/  ISETP.GE.AND P0, PT, R3, UR6, PT ;  /* 0x0000000603007c0c */ /* 0x000fe2000bf06270 */
[----:B------:R-:W-:Y:S01]  /*1fc0*/  ULDC UR6, c[0x0][0x284] ;  /* 0x0000a10000067ab9 */ /* 0x000fe20000000800 */
[----:B------:R-:W-:Y:S01]  /*1fd0*/  SHF.R.S32.HI R9, RZ, 0x1f, R8 ;  /* 0x0000001fff097819 */ /* 0x000fe20000011408 */
[----:B------:R-:W-:Y:S01]  /*1fe0*/  IMAD R0, R15, UR4, RZ ;  /* 0x000000040f007c24 */ /* 0x000fe2000f8e02ff */
[----:B------:R-:W-:-:S03]  /*1ff0*/  ISETP.GE.OR P0, PT, R7, UR6, P0 ;  /* 0x0000000607007c0c */ /* 0x000fc60008706670 */
[C---:B------:R-:W-:Y:S02]  /*2000*/  IMAD R11, R99.reuse, UR5, R0 ;  /* 0x00000005630b7c24 */ /* 0x040fe4000f8e0200 */
[----:B------:R-:W-:Y:S01]  /*2010*/  IMAD.WIDE.U32 R4, R99, UR4, R8 ;  /* 0x0000000463047c25 */ /* 0x000fe2000f8e0008 */
[----:B------:R-:W-:-:S03]  /*2020*/  ULDC.64 UR4, c[0x0][0x5c8] ;  /* 0x0001720000047ab9 */ /* 0x000fc60000000a00 */
[----:B------:R-:W-:Y:S02]  /*2030*/  IMAD R13, R101, UR4, RZ ;  /* 0x00000004650d7c24 */ /* 0x000fe4000f8e02ff */
[----:B------:R-:W-:Y:S02]  /*2040*/  IMAD.IADD R5, R5, 0x1, R11 ;  /* 0x0000000105057824 */ /* 0x000fe400078e020b */
[C---:B------:R-:W-:Y:S02]  /*2050*/  IMAD R13, R100.reuse, UR5, R13 ;  /* 0x00000005640d7c24 */ /* 0x040fe4000f8e020d */
[----:B------:R-:W-:-:S04]  /*2060*/  IMAD.WIDE.U32 R104, R100, UR4, R4 ;  /* 0x0000000464687c25 */ /* 0x000fc8000f8e0004 */
[----:B------:R-:W-:Y:S01]  /*2070*/  IMAD.MOV.U32 R0, RZ, RZ, -0x1 ;  /* 0xffffffffff007424 */ /* 0x000fe200078e00ff */
[----:B------:R-:W-:Y:S06]  /*2080*/  @P0 BRA `(.L_x_32) ;  /* 0x0000004000040947 */ /* 0x000fec0003800000 */
[----:B-----5:R-:W-:Y:S01]  /*2090*/  FSETP.NEU.AND P1, PT, R89, RZ, PT ;  /* 0x000000ff5900720b */ /* 0x020fe20003f2d000 */
[----:B------:R-:W-:Y:S01]  /*20a0*/  IMAD.IADD R4, R93, 0x1, -R3 ;  /* 0x000000015d047824 */ /* 0x000fe200078e0a03 */
[----:B------:R-:W-:Y:S01]  /*20b0*/  BSSY B0, `(.L_x_32) ;  /* 0x00003fe000007945 */ /* 0x000fe20003800000 */
[----:B------:R-:W-:Y:S02]  /*20c0*/  IMAD.IADD R3, R98, 0x1, -R7 ;  /* 0x0000000162037824 */ /* 0x000fe400078e0a07 */
[----:B------:R-:W-:Y:S01]  /*20d0*/  IMAD.IADD R115, R105, 0x1, R13 ;  /* 0x0000000169737824 */ /* 0x000fe200078e020d */
[----:B------:R-:W-:-:S04]  /*20e0*/  ISETP.GT.AND P0, PT, R4, RZ, PT ;  /* 0x000000ff0400720c */ /* 0x000fc80003f04270 */
[----:B------:R-:W-:-:S03]  /*20f0*/  ISETP.GT.AND P3, PT, R3, RZ, P0 ;  /* 0x000000ff0300720c */ /* 0x000fc60000764270 */
[----:B------:R-:W-:Y:S10]  /*2100*/  @!P1 BRA `(.L_x_33) ;  /* 0x0000002c00289947 */ /* 0x000ff40003800000 */
[----:B------:R-:W0:Y:S01]  /*2110*/  LDC.64 R108, c[0x0][0x5b8] ;  /* 0x00016e00ff6c7b82 */ /* 0x000e220000000a00 */
[----:B------:R-:W-:-:S07]  /*2120*/  ULDC.64 UR4, c[0x0][0x5c0] ;  /* 0x0001700000047ab9 */ /* 0x000fce0000000a00 */
[----:B------:R-:W1:Y:S08]  /*2130*/  LDC.64 R110, c[0x0][0x5b0] ;  /* 0x00016c00ff6e7b82 */ /* 0x000e700000000a00 */
[----:B------:R-:W2:Y:S01]  /*2140*/  LDC.64 R112, c[0x0][0x5a8] ;  /* 0x00016a00ff707b82 */ /* 0x000ea20000000a00 */
[-C--:B0-----:R-:W-:Y:S02]  /*2150*/  IMAD R6, R15, R108.reuse, RZ ;  /* 0x0000006c0f067224 */ /* 0x081fe400078e02ff */
[----:B------:R-:W-:-:S04]  /*2160*/  IMAD.WIDE.U32 R106, R99, R108, R8 ;  /* 0x0000006c636a7225 */ /* 0x000fc800078e0008 */
[----:B------:R-:W-:Y:S02]  /*2170*/  IMAD R105, R99, R109, R6 ;  /* 0x0000006d63697224 */ /* 0x000fe400078e0206 */
[-C--:B-1----:R-:W-:Y:S02]  /*2180*/  IMAD R5, R101, R110.reuse, RZ ;  /* 0x0000006e65057224 */ /* 0x082fe400078e02ff */
[----:B------:R-:W-:Y:S02]  /*2190*/  IMAD.IADD R13, R107, 0x1, R105 ;  /* 0x000000016b0d7824 */ /* 0x000fe400078e0269 */
[----:B------:R-:W-:Y:S02]  /*21a0*/  IMAD.MOV.U32 R12, RZ, RZ, R106 ;  /* 0x000000ffff0c7224 */ /* 0x000fe400078e006a */
[C---:B------:R-:W-:Y:S02]  /*21b0*/  IMAD R109, R100.reuse, R111, R5 ;  /* 0x0000006f646d7224 */ /* 0x040fe400078e0205 */
[----:B------:R-:W-:-:S04]  /*21c0*/  IMAD.WIDE.U32 R6, R100, R110, R12 ;  /* 0x0000006e64067225 */ /* 0x000fc800078e000c */
[----:B------:R-:W-:Y:S01]  /*21d0*/  IMAD.IADD R5, R7, 0x1, R109 ;  /* 0x0000000107057824 */ /* 0x000fe200078e026d */
[----:B--2---:R-:W-:-:S04]  /*21e0*/  LEA R14, P1, R6, R112, 0x1 ;  /* 0x00000070060e7211 */ /* 0x004fc800078208ff */
[----:B------:R-:W-:-:S05]  /*21f0*/  LEA.HI.X R15, R6, R113, R5, 0x1, P1 ;  /* 0x00000071060f7211 */ /* 0x000fca00008f0c05 */
[----:B------:R0:W2:Y:S01]  /*2200*/  @P3 LDG.E.LTC128B.U16 R5, desc[UR38][R14.64] ;  /* 0x000000260e053981 */ /* 0x0000a2000c1e1520 */
[----:B------:R-:W-:Y:S01]  /*2210*/  IMAD.WIDE.U32 R6, R100, R110, R8 ;  /* 0x0000006e64067225 */ /* 0x000fe200078e0008 */
[----:B------:R-:W-:Y:S03]  /*2220*/  BSSY B1, `(.L_x_34) ;  /* 0x0000013000017945 */ /* 0x000fe60003800000 */
[----:B------:R-:W-:Y:S02]  /*2230*/  IMAD.IADD R7, R109, 0x1, R7 ;  /* 0x000000016d077824 */ /* 0x000fe400078e0207 */
[----:B------:R-:W-:Y:S01]  /*2240*/  IMAD.WIDE.U32 R20, R99, R108, R6 ;  /* 0x0000006c63147225 */ /* 0x000fe200078e0006 */
[----:B0-----:R-:W-:-:S03]  /*2250*/  SHF.L.U64.HI R15, R110, 0x3, R111 ;  /* 0x000000036e0f7819 */ /* 0x001fc6000001026f */
[----:B------:R-:W-:Y:S01]  /*2260*/  IMAD.IADD R7, R105, 0x1, R21 ;  /* 0x0000000169077824 */ /* 0x000fe200078e0215 */
[----:B------:R-:W-:Y:S01]  /*2270*/  LEA R6, P4, R20, R112, 0x1 ;  /* 0x0000007014067211 */ /* 0x000fe200078808ff */
[----:B------:R-:W-:-:S03]  /*2280*/  IMAD.SHL.U32 R14, R110, 0x8, RZ ;  /* 0x000000086e0e7824 */ /* 0x000fc600078e00ff */
[----:B------:R-:W-:Y:S01]  /*2290*/  LEA.HI.X R7, R20, R113, R7, 0x1, P4 ;  /* 0x0000007114077211 */ /* 0x000fe200020f0c07 */
[----:B--2---:R-:W-:-:S05]  /*22a0*/  HADD2.F32 R10, -RZ, R5.H0_H0 ;  /* 0x20000005ff0a7230 */ /* 0x004fca0000004100 */
[----:B------:R-:W-:Y:S01]  /*22b0*/  FMUL R11, R10, R89 ;  /* 0x000000590a0b7220 */ /* 0x000fe20000400000 */
[----:B------:R-:W-:-:S03]  /*22c0*/  LEA R10, P1, R104, UR4, 0x1 ;  /* 0x00000004680a7c11 */ /* 0x000fc6000f8208ff */
[----:B------:R-:W-:Y:S01]  /*22d0*/  FFMA R24, R24, R88, R11 ;  /* 0x0000005818187223 */ /* 0x000fe2000000000b */
[----:B------:R-:W-:Y:S02]  /*22e0*/  LEA.HI.X R11, R104, UR5, R115, 0x1, P1 ;  /* 0x00000005680b7c11 */ /* 0x000fe400088f0c73 */
[----:B------:R-:W-:Y:S02]  /*22f0*/  ISETP.GT.AND P1, PT, R4, 0x1, PT ;  /* 0x000000010400780c */ /* 0x000fe40003f24270 */
[----:B------:R-:W-:Y:S02]  /*2300*/  F2FP.F16.F32.PACK_AB R24, RZ, R24 ;  /* 0x00000018ff18723e */ /* 0x000fe400000000ff */
[----:B------:R-:W-:-:S03]  /*2310*/  ISETP.GT.AND P2, PT, R3, RZ, P1 ;  /* 0x000000ff0300720c */ /* 0x000fc60000f44270 */
[----:B------:R0:W-:Y:S10]  /*2320*/  @P3 STG.E.U16 desc[UR38][R10.64], R24 ;  /* 0x000000180a003986 */ /* 0x0001f4000c101526 */
[----:B------:R-:W-:Y:S05]  /*2330*/  @!P2 BRA `(.L_x_35) ;  /* 0x000000000004a947 */ /* 0x000fea0003800000 */
[----:B------:R1:W5:Y:S02]  /*2340*/  LDG.E.LTC128B.U16 R5, desc[UR38][R6.64+0x2] ;  /* 0x0000022606057981 */ /* 0x000364000c1e1520 */
.L_x_35:
[----:B------:R-:W-:Y:S05]  /*2350*/  BSYNC B1 ;  /* 0x0000000000017941 */ /* 0x000fea0003800000 */
.L_x_34:
[----:B-----5:R-:W-:Y:S01]  /*2360*/  HADD2.F32 R12, -RZ, R5.H0_H0 ;  /* 0x20000005ff0c7230 */ /* 0x020fe20000004100 */
[----:B------:R-:W-:Y:S01]  /*2370*/  ISETP.GT.AND P0, PT, R3, 0x8, P0 ;  /* 0x000000080300780c */ /* 0x000fe20000704270 */
[----:B------:R-:W-:Y:S01]  /*2380*/  IMAD.WIDE.U32 R20, R100, R110, R14 ;  /* 0x0000006e64147225 */ /* 0x000fe200078e000e */
[----:B0-----:R-:W-:-:S03]  /*2390*/  PRMT R24, R5, 0x7610, R24 ;  /* 0x0000761005187816 */ /* 0x001fc60000000018 */
[----:B------:R-:W-:Y:S01]  /*23a0*/  FMUL R12, R12, R89 ;  /* 0x000000590c0c7220 */ /* 0x000fe20000400000 */
[----:B------:R-:W-:Y:S01]  /*23b0*/  IMAD.IADD R109, R109, 0x1, R21 ;  /* 0x000000016d6d7824 */ /* 0x000fe200078e0215 */
[----:B------:R-:W-:Y:S02]  /*23c0*/  IADD3 R106, P3, R106, R20, RZ ;  /* 0x000000146a6a7210 */ /* 0x000fe40007f7e0ff */
[----:B------:R-:W-:-:S03]  /*23d0*/  FFMA R12, R25, R88, R12 ;  /* 0x00000058190c7223 */ /* 0x000fc6000000000c */
[----:B------:R-:W-:Y:S01]  /*23e0*/  IMAD.X R13, R109, 0x1, R13, P3 ;  /* 0x000000016d0d7824 */ /* 0x000fe200018e060d */
[C---:B------:R-:W-:Y:S02]  /*23f0*/  LEA R14, P3, R106.reuse, R112, 0x1 ;  /* 0x000000706a0e7211 */ /* 0x040fe400078608ff */
[----:B------:R-:W-:Y:S02]  /*2400*/  F2FP.F16.F32.PACK_AB R12, RZ, R12 ;  /* 0x0000000cff0c723e */ /* 0x000fe400000000ff */
[----:B------:R-:W-:Y:S02]  /*2410*/  LEA.HI.X R15, R106, R113, R13, 0x1, P3 ;  /* 0x000000716a0f7211 */ /* 0x000fe400018f0c0d */
[----:B------:R-:W-:-:S05]  /*2420*/  PRMT R21, R12, 0x7610, R21 ;  /* 0x000076100c157816 */ /* 0x000fca0000000015 */
[----:B------:R0:W-:Y:S04]  /*2430*/  @P2 STG.E.U16 desc[UR38][R10.64+0x2], R21 ;  /* 0x000002150a002986 */ /* 0x0001e8000c101526 */
[----:B------:R-:W2:Y:S01]  /*2440*/  @P0 LDG.E.LTC128B.U16 R24, desc[UR38][R14.64] ;  /* 0x000000260e180981 */ /* 0x000ea2000c1e1520 */
[----:B------:R-:W-:Y:S01]  /*2450*/  IADD3 R20, P2, R8, R20, RZ ;  /* 0x0000001408147210 */ /* 0x000fe20007f5e0ff */
[----:B------:R-:W-:Y:S01]  /*2460*/  BSSY B1, `(.L_x_36) ;  /* 0x0000011000017945 */ /* 0x000fe20003800000 */
[C---:B------:R-:W-:Y:S02]  /*2470*/  SHF.L.U64.HI R13, R90.reuse, 0x1, R91 ;  /* 0x000000015a0d7819 */ /* 0x040fe4000001025b */
[----:B------:R-:W-:Y:S01]  /*2480*/  ISETP.GT.AND P1, PT, R3, 0x8, P1 ;  /* 0x000000080300780c */ /* 0x000fe20000f24270 */
[----:B0-----:R-:W-:Y:S01]  /*2490*/  IMAD.X R21, R9, 0x1, R109, P2 ;  /* 0x0000000109157824 */ /* 0x001fe200010e066d */
[----:B------:R-:W-:Y:S01]  /*24a0*/  LEA R12, P2, R90, R10, 0x1 ;  /* 0x0000000a5a0c7211 */ /* 0x000fe200078408ff */
[----:B------:R-:W-:-:S04]  /*24b0*/  IMAD.WIDE.U32 R20, R99, R108, R20 ;  /* 0x0000006c63147225 */ /* 0x000fc800078e0014 */
[----:B------:R-:W-:Y:S02]  /*24c0*/  IMAD.X R13, R13, 0x1, R11, P2 ;  /* 0x000000010d0d7824 */ /* 0x000fe400010e060b */
[----:B------:R-:W-:Y:S02]  /*24d0*/  IMAD.IADD R9, R105, 0x1, R21 ;  /* 0x0000000169097824 */ /* 0x000fe400078e0215 */
[----:B--2---:R-:W-:-:S05]  /*24e0*/  HADD2.F32 R8, -RZ, R24.H0_H0 ;  /* 0x20000018ff087230 */ /* 0x004fca0000004100 */
[----:B------:R-:W-:Y:S01]  /*24f0*/  FMUL R5, R8, R89 ;  /* 0x0000005908057220 */ /* 0x000fe20000400000 */
[----:B------:R-:W-:-:S03]  /*2500*/  LEA R8, P3, R20, R112, 0x1 ;  /* 0x0000007014087211 */ /* 0x000fc600078608ff */
[----:B------:R-:W-:Y:S01]  /*2510*/  FFMA R5, R26, R88, R5 ;  /* 0x000000581a057223 */ /* 0x000fe20000000005 */
[----:B------:R-:W-:-:S04]  /*2520*/  LEA.HI.X R9, R20, R113, R9, 0x1, P3 ;  /* 0x0000007114097211 */ /* 0x000fc800018f0c09 */
[----:B------:R-:W-:-:S05]  /*2530*/  F2FP.F16.F32.PACK_AB R5, RZ, R5 ;  /* 0x00000005ff05723e */ /* 0x000fca00000000ff */
[----:B------:R0:W-:Y:S01]  /*2540*/  @P0 STG.E.U16 desc[UR38][R12.64], R5 ;  /* 0x000000050c000986 */ /* 0x0001e2000c101526 */
[----:B------:R-:W-:Y:S05]  /*2550*/  @!P1 BRA `(.L_x_37) ;  /* 0x0000000000049947 */ /* 0x000fea0003800000 */
[----:B------:R2:W5:Y:S02]  /*2560*/  LDG.E.LTC128B.U16 R24, desc[UR38][R8.64+0x2] ;  /* 0x0000022608187981 */ /* 0x000564000c1e1520 */
.L_x_37:
[----:B------:R-:W-:Y:S05]  /*2570*/  BSYNC B1 ;  /* 0x0000000000017941 */ /* 0x000fea0003800000 */
.L_x_36:
[----:B-----5:R-:W-:Y:S01]  /*2580*/  HADD2.F32 R14, -RZ, R24.H0_H0 ;  /* 0x20000018ff0e7230 */ /* 0x020fe20000004100 */
[----:B------:R-:W-:Y:S01]  /*2590*/  ISETP.GT.AND P0, PT, R4, 0x8, PT ;  /* 0x000000080400780c */ /* 0x000fe20003f04270 */
[----:B------:R-:W-:Y:S03]  /*25a0*/  BSSY B1, `(.L_x_38) ;  /* 0x0000008000017945 */ /* 0x000fe60003800000 */
[----:B------:R-:W-:Y:S01]  /*25b0*/  FMUL R14, R14, R89 ;  /* 0x000000590e0e7220 */ /* 0x000fe20000400000 */
[----:B------:R-:W-:-:S03]  /*25c0*/  ISETP.GT.AND P2, PT, R3, RZ, P0 ;  /* 0x000000ff0300720c */ /* 0x000fc60000744270 */
[----:B------:R-:W-:-:S05]  /*25d0*/  FFMA R14, R27, R88, R14 ;  /* 0x000000581b0e7223 */ /* 0x000fca000000000e */
[----:B------:R-:W-:-:S05]  /*25e0*/  F2FP.F16.F32.PACK_AB R14, RZ, R14 ;  /* 0x0000000eff0e723e */ /* 0x000fca00000000ff */
[----:B------:R3:W-:Y:S01]  /*25f0*/  @P1 STG.E.U16 desc[UR38][R12.64+0x2], R14 ;  /* 0x0000020e0c001986 */ /* 0x0007e2000c101526 */
[----:B------:R-:W-:Y:S05]  /*2600*/  @!P2 BRA `(.L_x_39) ;  /* 0x000000000004a947 */ /* 0x000fea0003800000 */
[----:B------:R4:W5:Y:S02]  /*2610*/  LDG.E.LTC128B.U16 R24, desc[UR38][R6.64+0x10] ;  /* 0x0000102606187981 */ /* 0x000964000c1e1520 */
.L_x_39:
[----:B------:R-:W-:Y:S05]  /*2620*/  BSYNC B1 ;  /* 0x0000000000017941 */ /* 0x000fea0003800000 */
.L_x_38:
[----:B---3-5:R-:W-:Y:S01]  /*2630*/  HADD2.F32 R14, -RZ, R24.H0_H0 ;  /* 0x20000018ff0e7230 */ /* 0x028fe20000004100 */
[----:B------:R-:W-:Y:S01]  /*2640*/  ISETP.GT.AND P1, PT, R4, 0x9, PT ;  /* 0x000000090400780c */ /* 0x000fe20003f24270 */
[----:B------:R-:W-:Y:S03]  /*2650*/  BSSY B1, `(.L_x_40) ;  /* 0x0000008000017945 */ /* 0x000fe60003800000 */
[----:B0-----:R-:W-:Y:S01]  /*2660*/  FMUL R5, R14, R89 ;  /* 0x000000590e057220 */ /* 0x001fe20000400000 */
[----:B------:R-:W-:-:S03]  /*2670*/  ISETP.GT.AND P3, PT, R3, RZ, P1 ;  /* 0x000000ff0300720c */ /* 0x000fc60000f64270 */
[----:B------:R-:W-:-:S05]  /*2680*/  FFMA R5, R28, R88, R5 ;  /* 0x000000581c057223 */ /* 0x000fca0000000005 */
[----:B------:R-:W-:-:S05]  /*2690*/  F2FP.F16.F32.PACK_AB R5, RZ, R5 ;  /* 0x00000005ff05723e */ /* 0x000fca00000000ff */
[----:B------:R0:W-:Y:S01]  /*26a0*/  @P2 STG.E.U16 desc[UR38][R10.64+0x10], R5 ;  /* 0x000010050a002986 */ /* 0x0001e2000c101526 */
[----:B------:R-:W-:Y:S05]  /*26b0*/  @!P3 BRA `(.L_x_41) ;  /* 0x000000000004b947 */ /* 0x000fea0003800000 */
[----:B------:R3:W5:Y:S02]  /*26c0*/  LDG.E.LTC128B.U16 R24, desc[UR38][R6.64+0x12] ;  /* 0x0000122606187981 */ /* 0x000764000c1e1520 */
.L_x_41:
[----:B------:R-:W-:Y:S05]  /*26d0*/  BSYNC B1 ;  /* 0x0000000000017941 */ /* 0x000fea0003800000 */
.L_x_40:
[----:B-----5:R-:W-:Y:S01]  /*26e0*/  HADD2.F32 R14, -RZ, R24.H0_H0 ;  /* 0x20000018ff0e7230 */ /* 0x020fe20000004100 */
[----:B------:R-:W-:Y:S01]  /*26f0*/  ISETP.GT.AND P0, PT, R3, 0x8, P0 ;  /* 0x000000080300780c */ /* 0x000fe20000704270 */
[----:B------:R-:W-:Y:S03]  /*2700*/  BSSY B1, `(.L_x_42) ;  /* 0x0000007000017945 */ /* 0x000fe60003800000 */
[----:B------:R-:W-:-:S04]  /*2710*/  FMUL R14, R14, R89 ;  /* 0x000000590e0e7220 */ /* 0x000fc80000400000 */
[----:B------:R-:W-:-:S05]  /*2720*/  FFMA R14, R29, R88, R14 ;  /* 0x000000581d0e7223 */ /* 0x000fca000000000e */
[----:B------:R-:W-:-:S05]  /*2730*/  F2FP.F16.F32.PACK_AB R14, RZ, R14 ;  /* 0x0000000eff0e723e */ /* 0x000fca00000000ff */
[----:B------:R0:W-:Y:S01]  /*2740*/  @P3 STG.E.U16 desc[UR38][R10.64+0x12], R14 ;  /* 0x0000120e0a003986 */ /* 0x0001e2000c101526 */
[----:B------:R-:W-:Y:S05]  /*2750*/  @!P0 BRA `(.L_x_43) ;  /* 0x0000000000048947 */ /* 0x000fea0003800000 */
[----:B------:R0:W5:Y:S02]  /*2760*/  LDG.E.LTC128B.U16 R24, desc[UR38][R8.64+0x10] ;  /* 0x0000102608187981 */ /* 0x000164000c1e1520 */
.L_x_43:
[----:B------:R-:W-:Y:S05]  /*2770*/  BSYNC B1 ;  /* 0x0000000000017941 */ /* 0x000fea0003800000 */
.L_x_42:
[----:B0----5:R-:W-:Y:S01]  /*2780*/  HADD2.F32 R14, -RZ, R24.H0_H0 ;  /* 0x20000018ff0e7230 */ /* 0x021fe20000004100 */
        /* <DEDUP_REMOVED lines=8> */
.L_x_45:
[----:B------:R-:W-:Y:S05]  /*2810*/  BSYNC B1 ;  /* 0x0000000000017941 */ /* 0x000fea0003800000 */
.L_x_44:
        /* <DEDUP_REMOVED lines=10> */
.L_x_47:
[----:B------:R-:W-:Y:S05]  /*28c0*/  BSYNC B1 ;  /* 0x0000000000017941 */ /* 0x000fea0003800000 */
.L_x_46:
[----:B0----5:R-:W-:Y:S01]  /*28d0*/  HADD2.F32 R14, -RZ, R24.H0_H0 ;  /* 0x20000018ff0e7230 */ /* 0x021fe20000004100 */
        /* <DEDUP_REMOVED lines=9> */
.L_x_49:
[----:B------:R-:W-:Y:S05]  /*2970*/  BSYNC B1 ;  /* 0x0000000000017941 */ /* 0x000fea0003800000 */
.L_x_48:
        /* <DEDUP_REMOVED lines=9> */
.L_x_51:
[----:B------:R-:W-:Y:S05]  /*2a10*/  BSYNC B1 ;  /* 0x0000000000017941 */ /* 0x000fea0003800000 */
.L_x_50:
        /* <DEDUP_REMOVED lines=9> */
.L_x_53:
[----:B------:R-:W-:Y:S05]  /*2ab0*/  BSYNC B1 ;  /* 0x0000000000017941 */ /* 0x000fea0003800000 */
.L_x_52:
        /* <DEDUP_REMOVED lines=10> */
.L_x_55:
[----:B------:R-:W-:Y:S05]  /*2b60*/  BSYNC B1 ;  /* 0x0000000000017941 */ /* 0x000fea0003800000 */
.L_x_54:
        /* <DEDUP_REMOVED lines=10> */
.L_x_57:
[----:B------:R-:W-:Y:S05]  /*2c10*/  BSYNC B1 ;  /* 0x0000000000017941 */ /* 0x000fea0003800000 */
.L_x_56:
        /* <DEDUP_REMOVED lines=9> */
.L_x_59:
[----:B------:R-:W-:Y:S05]  /*2cb0*/  BSYNC B1 ;  /* 0x0000000000017941 */ /* 0x000fea0003800000 */
.L_x_58:
        /* <DEDUP_REMOVED lines=9> */
.L_x_61:
[----:B------:R-:W-:Y:S05]  /*2d50*/  BSYNC B1 ;  /* 0x0000000000017941 */ /* 0x000fea0003800000 */
.L_x_60:
        /* <DEDUP_REMOVED lines=10> */
.L_x_63:
[----:B------:R-:W-:Y:S05]  /*2e00*/  BSYNC B1 ;  /* 0x0000000000017941 */ /* 0x000fea0003800000 */
.L_x_62:
        /* <DEDUP_REMOVED lines=10> */
.L_x_65:
[----:B------:R-:W-:Y:S05]  /*2eb0*/  BSYNC B1 ;  /* 0x0000000000017941 */ /* 0x000fea0003800000 */
.L_x_64:
        /* <DEDUP_REMOVED lines=9> */
.L_x_67:
[----:B------:R-:W-:Y:S05]  /*2f50*/  BSYNC B1 ;  /* 0x0000000000017941 */ /* 0x000fea0003800000 */
.L_x_66:
        /* <DEDUP_REMOVED lines=9> */
.L_x_69:
[----:B------:R-:W-:Y:S05]  /*2ff0*/  BSYNC B1 ;  /* 0x0000000000017941 */ /* 0x000fea0003800000 */
.L_x_68:
        /* <DEDUP_REMOVED lines=10> */
.L_x_71:
[----:B------:R-:W-:Y:S05]  /*30a0*/  BSYNC B1 ;  /* 0x0000000000017941 */ /* 0x000fea0003800000 */
.L_x_70:
        /* <DEDUP_REMOVED lines=10> */
.L_x_73:
[----:B------:R-:W-:Y:S05]  /*3150*/  BSYNC B1 ;  /* 0x0000000000017941 */ /* 0x000fea0003800000 */
.L_x_72:
        /* <DEDUP_REMOVED lines=9> */
.L_x_75:
[----:B------:R-:W-:Y:S05]  /*31f0*/  BSYNC B1 ;  /* 0x0000000000017941 */ /* 0x000fea0003800000 */
.L_x_74:
        /* <DEDUP_REMOVED lines=9> */
.L_x_77:
[----:B------:R-:W-:Y:S05]  /*3290*/  BSYNC B1 ;  /* 0x0000000000017941 */ /* 0x000fea0003800000 */
.L_x_76:
        /* <DEDUP_REMOVED lines=10> */
.L_x_79:
[----:B------:R-:W-:Y:S05]  /*3340*/  BSYNC B1 ;  /* 0x0000000000017941 */ /* 0x000fea0003800000 */
.L_x_78:
        /* <DEDUP_REMOVED lines=10> */
.L_x_81:
[----:B------:R-:W-:Y:S05]  /*33f0*/  BSYNC B1 ;  /* 0x0000000000017941 */ /* 0x000fea0003800000 */
.L_x_80:
        /* <DEDUP_REMOVED lines=9> */
.L_x_83:
[----:B------:R-:W-:Y:S05]  /*3490*/  BSYNC B1 ;  /* 0x0000000000017941 */ /* 0x000fea0003800000 */
.L_x_82:
        /* <DEDUP_REMOVED lines=9> */
.L_x_85:
[----:B------:R-:W-:Y:S05]  /*3530*/  BSYNC B1 ;  /* 0x0000000000017941 */ /* 0x000fea0003800000 */
.L_x_84:
        /* <DEDUP_REMOVED lines=10> */
.L_x_87:
[----:B------:R-:W-:Y:S05]  /*35e0*/  BSYNC B1 ;  /* 0x0000000000017941 */ /* 0x000fea0003800000 */
.L_x_86:
        /* <DEDUP_REMOVED lines=10> */
.L_x_89:
[----:B------:R-:W-:Y:S05]  /*3690*/  BSYNC B1 ;  /* 0x0000000000017941 */ /* 0x000fea0003800000 */
.L_x_88:
        /* <DEDUP_REMOVED lines=9> */
.L_x_91:
[----:B------:R-:W-:Y:S05]  /*3730*/  BSYNC B1 ;  /* 0x0000000000017941 */ /* 0x000fea0003800000 */
.L_x_90:
        /* <DEDUP_REMOVED lines=9> */
.L_x_93:
[----:B------:R-:W-:Y:S05]  /*37d0*/  BSYNC B1 ;  /* 0x0000000000017941 */ /* 0x000fea0003800000 */
.L_x_92:
        /* <DEDUP_REMOVED lines=10> */
.L_x_95:
[----:B------:R-:W-:Y:S05]  /*3880*/  BSYNC B1 ;  /* 0x0000000000017941 */ /* 0x000fea0003800000 */
.L_x_94:
        /* <DEDUP_REMOVED lines=10> */
.L_x_97:
[----:B------:R-:W-:Y:S05]  /*3930*/  BSYNC B1 ;  /* 0x0000000000017941 */ /* 0x000fea0003800000 */
.L_x_96:
        /* <DEDUP_REMOVED lines=9> */
.L_x_99:
[----:B------:R-:W-:Y:S05]  /*39d0*/  BSYNC B1 ;  /* 0x0000000000017941 */ /* 0x000fea0003800000 */
.L_x_98:
        /* <DEDUP_REMOVED lines=9> */
.L_x_101:
[----:B------:R-:W-:Y:S05]  /*3a70*/  BSYNC B1 ;  /* 0x0000000000017941 */ /* 0x000fea0003800000 */
.L_x_100:
        /* <DEDUP_REMOVED lines=10> */
.L_x_103:
[----:B------:R-:W-:Y:S05]  /*3b20*/  BSYNC B1 ;  /* 0x0000000000017941 */ /* 0x000fea0003800000 */
.L_x_102:
        /* <DEDUP_REMOVED lines=10> */
.L_x_105:
[----:B------:R-:W-:Y:S05]  /*3bd0*/  BSYNC B1 ;  /* 0x0000000000017941 */ /* 0x000fea0003800000 */
.L_x_104:
        /* <DEDUP_REMOVED lines=9> */
.L_x_107:
[----:B------:R-:W-:Y:S05]  /*3c70*/  BSYNC B1 ;  /* 0x0000000000017941 */ /* 0x000fea0003800000 */
.L_x_106:
        /* <DEDUP_REMOVED lines=9> */
.L_x_109:
[----:B------:R-:W-:Y:S05]  /*3d10*/  BSYNC B1 ;  /* 0x0000000000017941 */ /* 0x000fea0003800000 */
.L_x_108:
        /* <DEDUP_REMOVED lines=10> */
.L_x_111:
[----:B------:R-:W-:Y:S05]  /*3dc0*/  BSYNC B1 ;  /* 0x0000000000017941 */ /* 0x000fea0003800000 */
.L_x_110:
        /* <DEDUP_REMOVED lines=10> */
.L_x_113:
[----:B------:R-:W-:Y:S05]  /*3e70*/  BSYNC B1 ;  /* 0x0000000000017941 */ /* 0x000fea0003800000 */
.L_x_112:
        /* <DEDUP_REMOVED lines=9> */
.L_x_115:
[----:B------:R-:W-:Y:S05]  /*3f10*/  BSYNC B1 ;  /* 0x0000000000017941 */ /* 0x000fea0003800000 */
.L_x_114:
        /* <DEDUP_REMOVED lines=9> */
.L_x_117:
[----:B------:R-:W-:Y:S05]  /*3fb0*/  BSYNC B1 ;  /* 0x0000000000017941 */ /* 0x000fea0003800000 */
.L_x_116:
        /* <DEDUP_REMOVED lines=10> */
.L_x_119:
[----:B------:R-:W-:Y:S05]  /*4060*/  BSYNC B1 ;  /* 0x0000000000017941 */ /* 0x000fea0003800000 */
.L_x_118:
        /* <DEDUP_REMOVED lines=10> */
.L_x_121:
[----:B------:R-:W-:Y:S05]  /*4110*/  BSYNC B1 ;  /* 0x0000000000017941 */ /* 0x000fea0003800000 */
.L_x_120:
        /* <DEDUP_REMOVED lines=9> */
.L_x_123:
[----:B------:R-:W-:Y:S05]  /*41b0*/  BSYNC B1 ;  /* 0x0000000000017941 */ /* 0x000fea0003800000 */
.L_x_122:
        /* <DEDUP_REMOVED lines=9> */
.L_x_125:
[----:B------:R-:W-:Y:S05]  /*4250*/  BSYNC B1 ;  /* 0x0000000000017941 */ /* 0x000fea0003800000 */
.L_x_124:
        /* <DEDUP_REMOVED lines=10> */
.L_x_127:
[----:B------:R-:W-:Y:S05]  /*4300*/  BSYNC B1 ;  /* 0x0000000000017941 */ /* 0x000fea0003800000 */
.L_x_126:
        /* <DEDUP_REMOVED lines=10> */
.L_x_129:
[----:B------:R-:W-:Y:S05]  /*43b0*/  BSYNC B1 ;  /* 0x0000000000017941 */ /* 0x000fea0003800000 */
.L_x_128:
        /* <DEDUP_REMOVED lines=9> */
.L_x_131:
[----:B------:R-:W-:Y:S05]  /*4450*/  BSYNC B1 ;  /* 0x0000000000017941 */ /* 0x000fea0003800000 */
.L_x_130:
        /* <DEDUP_REMOVED lines=9> */
.L_x_133:
[----:B------:R-:W-:Y:S05]  /*44f0*/  BSYNC B1 ;  /* 0x0000000000017941 */ /* 0x000fea0003800000 */
.L_x_132:
        /* <DEDUP_REMOVED lines=10> */
.L_x_135:
[----:B------:R-:W-:Y:S05]  /*45a0*/  BSYNC B1 ;  /* 0x0000000000017941 */ /* 0x000fea0003800000 */
.L_x_134:
        /* <DEDUP_REMOVED lines=10> */
.L_x_137:
[----:B------:R-:W-:Y:S05]  /*4650*/  BSYNC B1 ;  /* 0x0000000000017941 */ /* 0x000fea0003800000 */
.L_x_136:
        /* <DEDUP_REMOVED lines=9> */
.L_x_139:
[----:B------:R-:W-:Y:S05]  /*46f0*/  BSYNC B1 ;  /* 0x0000000000017941 */ /* 0x000fea0003800000 */
.L_x_138:
        /* <DEDUP_REMOVED lines=9> */
.L_x_141:
[----:B------:R-:W-:Y:S05]  /*4790*/  BSYNC B1 ;  /* 0x0000000000017941 */ /* 0x000fea0003800000 */
.L_x_140:
        /* <DEDUP_REMOVED lines=10> */
.L_x_143:
[----:B------:R-:W-:Y:S05]  /*4840*/  BSYNC B1 ;  /* 0x0000000000017941 */ /* 0x000fea0003800000 */
.L_x_142:
        /* <DEDUP_REMOVED lines=10> */
.L_x_145:
[----:B------:R-:W-:Y:S05]  /*48f0*/  BSYNC B1 ;  /* 0x0000000000017941 */ /* 0x000fea0003800000 */
.L_x_144:
        /* <DEDUP_REMOVED lines=9> */
.L_x_147:
[----:B------:R-:W-:Y:S05]  /*4990*/  BSYNC B1 ;  /* 0x0000000000017941 */ /* 0x000fea0003800000 */
.L_x_146:
        /* <DEDUP_REMOVED lines=9> */
.L_x_149:
[----:B------:R-:W-:Y:S05]  /*4a30*/  BSYNC B1 ;  /* 0x0000000000017941 */ /* 0x000fea0003800000 */
.L_x_148:
        /* <DEDUP_REMOVED lines=10> */
.L_x_151:
[----:B------:R-:W-:Y:S05]  /*4ae0*/  BSYNC B1 ;  /* 0x0000000000017941 */ /* 0x000fea0003800000 */
.L_x_150:
[----:B0----5:R-:W-:Y:S01]  /*4af0*/  HADD2.F32 R14, -RZ, R24.H0_H0 ;  /* 0x20000018ff0e7230 */ /* 0x021fe20000004100 */
[----:B------:R-:W-:Y:S01]  /*4b00*/  ISETP.GT.AND P1, PT, R4, 0x79, PT ;  /* 0x000000790400780c */ /* 0x000fe20003f24270 */
[----:B------:R-:W-:Y:S01]  /*4b10*/  @P2 IMAD.MOV.U32 R4, RZ, RZ, R10 ;  /* 0x000000ffff042224 */ /* 0x000fe200078e000a */
[----:B------:R-:W-:Y:S02]  /*4b20*/  BSSY B1, `(.L_x_152) ;  /* 0x000000a000017945 */ /* 0x000fe40003800000 */
[----:B------:R-:W-:Y:S01]  /*4b30*/  FMUL R5, R14, R89 ;  /* 0x000000590e057220 */ /* 0x000fe20000400000 */
[----:B------:R-:W-:-:S03]  /*4b40*/  ISETP.GT.AND P3, PT, R3, RZ, P1 ;  /* 0x000000ff0300720c */ /* 0x000fc60000f64270 */
[----:B------:R-:W-:-:S05]  /*4b50*/  FFMA R5, R84, R88, R5 ;  /* 0x0000005854057223 */ /* 0x000fca0000000005 */
[----:B------:R-:W-:-:S04]  /*4b60*/  F2FP.F16.F32.PACK_AB R5, RZ, R5 ;  /* 0x00000005ff05723e */ /* 0x000fc800000000ff */
[----:B------:R-:W-:Y:S01]  /*4b70*/  PRMT R14, R5, 0x7610, R14 ;  /* 0x00007610050e7816 */ /* 0x000fe2000000000e */
[----:B------:R-:W-:-:S05]  /*4b80*/  @P2 IMAD.MOV.U32 R5, RZ, RZ, R11 ;  /* 0x000000ffff052224 */ /* 0x000fca00078e000b */
[----:B------:R0:W-:Y:S01]  /*4b90*/  @P2 STG.E.U16 desc[UR38][R4.64+0xf0], R14 ;  /* 0x0000f00e04002986 */ /* 0x0001e2000c101526 */
[----:B------:R-:W-:Y:S05]  /*4ba0*/  @!P3 BRA `(.L_x_153) ;  /* 0x000000000004b947 */ /* 0x000fea0003800000 */
[----:B------:R0:W5:Y:S02]  /*4bb0*/  LDG.E.LTC128B.U16 R24, desc[UR38][R6.64+0xf2] ;  /* 0x0000f22606187981 */ /* 0x000164000c1e1520 */
.L_x_153:
[----:B------:R-:W-:Y:S05]  /*4bc0*/  BSYNC B1 ;  /* 0x0000000000017941 */ /* 0x000fea0003800000 */
.L_x_152:
        /* <DEDUP_REMOVED lines=9> */
.L_x_155:
[----:B------:R-:W-:Y:S05]  /*4c60*/  BSYNC B1 ;  /* 0x0000000000017941 */ /* 0x000fea0003800000 */
.L_x_154:
[----:B0----5:R-:W-:Y:S01]  /*4c70*/  HADD2.F32 R4, -RZ, R24.H0_H0 ;  /* 0x20000018ff047230 */ /* 0x021fe20000004100 */
[----:B------:R-:W-:Y:S01]  /*4c80*/  ISETP.GT.AND P1, PT, R3, 0x8, P1 ;  /* 0x000000080300780c */ /* 0x000fe20000f24270 */
[----:B------:R-:W-:Y:S03]  /*4c90*/  BSSY B1, `(.L_x_156) ;  /* 0x000000a000017945 */ /* 0x000fe60003800000 */
[----:B------:R-:W-:Y:S01]  /*4ca0*/  FMUL R5, R4, R89 ;  /* 0x0000005904057220 */ /* 0x000fe20000400000 */
[----:B------:R-:W-:-:S03]  /*4cb0*/  @P0 IMAD.MOV.U32 R4, RZ, RZ, R12 ;  /* 0x000000ffff040224 */ /* 0x000fc600078e000c */
[----:B------:R-:W-:-:S05]  /*4cc0*/  FFMA R5, R86, R88, R5 ;  /* 0x0000005856057223 */ /* 0x000fca0000000005 */
[----:B------:R-:W-:-:S04]  /*4cd0*/  F2FP.F16.F32.PACK_AB R5, RZ, R5 ;  /* 0x00000005ff05723e */ /* 0x000fc800000000ff */
[----:B-1-34-:R-:W-:Y:S01]  /*4ce0*/  PRMT R6, R5, 0x7610, R6 ;  /* 0x0000761005067816 */ /* 0x01afe20000000006 */
[----:B------:R-:W-:-:S05]  /*4cf0*/  @P0 IMAD.MOV.U32 R5, RZ, RZ, R13 ;  /* 0x000000ffff050224 */ /* 0x000fca00078e000d */
[----:B------:R0:W-:Y:S01]  /*4d00*/  @P0 STG.E.U16 desc[UR38][R4.64+0xf0], R6 ;  /* 0x0000f00604000986 */ /* 0x0001e2000c101526 */
[----:B------:R-:W-:Y:S05]  /*4d10*/  @!P1 BRA `(.L_x_157) ;  /* 0x0000000000049947 */ /* 0x000fea0003800000 */
[----:B------:R1:W5:Y:S02]  /*4d20*/  LDG.E.LTC128B.U16 R24, desc[UR38][R8.64+0xf2] ;  /* 0x0000f22608187981 */ /* 0x000364000c1e1520 */
.L_x_157:
[----:B------:R-:W-:Y:S05]  /*4d30*/  BSYNC B1 ;  /* 0x0000000000017941 */ /* 0x000fea0003800000 */
.L_x_156:
[----:B------:R-:W-:Y:S05]  /*4d40*/  @!P1 BRA `(.L_x_158) ;  /* 0x0000001000d09947 */ /* 0x000fea0003800000 */
[----:B-----5:R-:W-:-:S05]  /*4d50*/  HADD2.F32 R24, -RZ, R24.H0_H0 ;  /* 0x20000018ff187230 */ /* 0x020fca0000004100 */
[----:B------:R-:W-:-:S04]  /*4d60*/  FMUL R24, R24, R89 ;  /* 0x0000005918187220 */ /* 0x000fc80000400000 */
[----:B------:R-:W-:-:S05]  /*4d70*/  FFMA R24, R87, R88, R24 ;  /* 0x0000005857187223 */ /* 0x000fca0000000018 */
[----:B------:R-:W-:-:S05]  /*4d80*/  F2FP.F16.F32.PACK_AB R24, RZ, R24 ;  /* 0x00000018ff18723e */ /* 0x000fca00000000ff */
[----:B------:R3:W-:Y:S01]  /*4d90*/  STG.E.U16 desc[UR38][R12.64+0xf2], R24 ;  /* 0x0000f2180c007986 */ /* 0x0007e2000c101526 */
[----:B------:R-:W-:Y:S05]  /*4da0*/  BRA `(.L_x_158) ;  /* 0x0000001000b87947 */ /* 0x000fea0003800000 */
.L_x_33:
[----:B------:R-:W-:Y:S01]  /*4db0*/  ISETP.GT.AND P2, PT, R4, 0x1, PT ;  /* 0x000000010400780c */ /* 0x000fe20003f44270 */
[----:B------:R-:W-:Y:S01]  /*4dc0*/  ULDC.64 UR4, c[0x0][0x5c0] ;  /* 0x0001700000047ab9 */ /* 0x000fe20000000a00 */
[-C--:B------:R-:W-:Y:S01]  /*4dd0*/  FMUL R24, R24, R88.reuse ;  /* 0x0000005818187220 */ /* 0x080fe20000400000 */
[-C--:B------:R-:W-:Y:S01]  /*4de0*/  FMUL R25, R25, R88.reuse ;  /* 0x0000005819197220 */ /* 0x080fe20000400000 */
[----:B------:R-:W-:Y:S01]  /*4df0*/  ISETP.GT.AND P1, PT, R3, RZ, P2 ;  /* 0x000000ff0300720c */ /* 0x000fe20001724270 */
[-C--:B------:R-:W-:Y:S01]  /*4e00*/  FMUL R26, R26, R88.reuse ;  /* 0x000000581a1a7220 */ /* 0x080fe20000400000 */
[----:B------:R-:W-:Y:S01]  /*4e10*/  LEA R6, P4, R104, UR4, 0x1 ;  /* 0x0000000468067c11 */ /* 0x000fe2000f8808ff */
[----:B------:R-:W-:Y:S01]  /*4e20*/  FMUL R27, R27, R88 ;  /* 0x000000581b1b7220 */ /* 0x000fe20000400000 */
[----:B------:R-:W-:Y:S01]  /*4e30*/  F2FP.F16.F32.PACK_AB R24, RZ, R24 ;  /* 0x00000018ff18723e */ /* 0x000fe200000000ff */
[-C--:B------:R-:W-:Y:S01]  /*4e40*/  FMUL R28, R28, R88.reuse ;  /* 0x000000581c1c7220 */ /* 0x080fe20000400000 */
[----:B------:R-:W-:Y:S01]  /*4e50*/  LEA.HI.X R7, R104, UR5, R115, 0x1, P4 ;  /* 0x0000000568077c11 */ /* 0x000fe2000a0f0c73 */
[-C--:B------:R-:W-:Y:S01]  /*4e60*/  FMUL R29, R29, R88.reuse ;  /* 0x000000581d1d7220 */ /* 0x080fe20000400000 */
[----:B------:R-:W-:Y:S01]  /*4e70*/  F2FP.F16.F32.PACK_AB R25, RZ, R25 ;  /* 0x00000019ff19723e */ /* 0x000fe200000000ff */
[-C--:B------:R-:W-:Y:S01]  /*4e80*/  FMUL R30, R30, R88.reuse ;  /* 0x000000581e1e7220 */ /* 0x080fe20000400000 */
[----:B------:R-:W-:Y:S01]  /*4e90*/  ISETP.GT.AND P2, PT, R3, 0x8, P2 ;  /* 0x000000080300780c */ /* 0x000fe20001744270 */
[----:B------:R-:W-:Y:S01]  /*4ea0*/  @P3 STG.E.U16 desc[UR38][R6.64], R24 ;  /* 0x0000001806003986 */ /* 0x000fe2000c101526 */
[C---:B------:R-:W-:Y:S01]  /*4eb0*/  SHF.L.U64.HI R5, R90.reuse, 0x1, R91 ;  /* 0x000000015a057819 */ /* 0x040fe2000001025b */
[----:B------:R-:W-:Y:S01]  /*4ec0*/  FMUL R31, R31, R88 ;  /* 0x000000581f1f7220 */ /* 0x000fe20000400000 */
[----:B------:R-:W-:Y:S01]  /*4ed0*/  LEA R8, P3, R90, R6, 0x1 ;  /* 0x000000065a087211 */ /* 0x000fe200078608ff */
[----:B------:R-:W-:Y:S01]  /*4ee0*/  @P1 STG.E.U16 desc[UR38][R6.64+0x2], R25 ;  /* 0x0000021906001986 */ /* 0x000fe2000c101526 */
[----:B------:R-:W-:Y:S01]  /*4ef0*/  ISETP.GT.AND P1, PT, R3, 0x8, P0 ;  /* 0x000000080300780c */ /* 0x000fe20000724270 */
[----:B------:R-:W-:Y:S01]  /*4f00*/  FMUL R32, R32, R88 ;  /* 0x0000005820207220 */ /* 0x000fe20000400000 */
[----:B------:R-:W-:Y:S01]  /*4f10*/  F2FP.F16.F32.PACK_AB R26, RZ, R26 ;  /* 0x0000001aff1a723e */ /* 0x000fe200000000ff */
[----:B------:R-:W-:Y:S01]  /*4f20*/  IMAD.X R9, R5, 0x1, R7, P3 ;  /* 0x0000000105097824 */ /* 0x000fe200018e0607 */
[----:B------:R-:W-:Y:S01]  /*4f30*/  F2FP.F16.F32.PACK_AB R27, RZ, R27 ;  /* 0x0000001bff1b723e */ /* 0x000fe200000000ff */
[-C--:B------:R-:W-:Y:S01]  /*4f40*/  FMUL R33, R33, R88.reuse ;  /* 0x0000005821217220 */ /* 0x080fe20000400000 */
[----:B------:R-:W-:Y:S01]  /*4f50*/  ISETP.GT.AND P0, PT, R4, 0x8, PT ;  /* 0x000000080400780c */ /* 0x000fe20003f04270 */
[----:B------:R-:W-:Y:S01]  /*4f60*/  FMUL R34, R34, R88 ;  /* 0x0000005822227220 */ /* 0x000fe20000400000 */
[----:B------:R-:W-:Y:S01]  /*4f70*/  F2FP.F16.F32.PACK_AB R28, RZ, R28 ;  /* 0x0000001cff1c723e */ /* 0x000fe200000000ff */
[-C--:B------:R-:W-:Y:S01]  /*4f80*/  FMUL R35, R35, R88.reuse ;  /* 0x0000005823237220 */ /* 0x080fe20000400000 */
[C---:B------:R-:W-:Y:S01]  /*4f90*/  ISETP.GT.AND P4, PT, R3.reuse, RZ, P0 ;  /* 0x000000ff0300720c */ /* 0x040fe20000784270 */
[-C--:B------:R-:W-:Y:S01]  /*4fa0*/  FMUL R36, R36, R88.reuse ;  /* 0x0000005824247220 */ /* 0x080fe20000400000 */
[----:B------:R-:W-:Y:S01]  /*4fb0*/  F2FP.F16.F32.PACK_AB R29, RZ, R29 ;  /* 0x0000001dff1d723e */ /* 0x000fe200000000ff */
[----:B------:R-:W-:Y:S01]  /*4fc0*/  @P1 STG.E.U16 desc[UR38][R8.64], R26 ;  /* 0x0000001a08001986 */ /* 0x000fe2000c101526 */
[----:B------:R-:W-:Y:S01]  /*4fd0*/  ISETP.GT.AND P1, PT, R3, 0x8, P0 ;  /* 0x000000080300780c */ /* 0x000fe20000724270 */
[----:B------:R-:W-:Y:S01]  /*4fe0*/  FMUL R37, R37, R88 ;  /* 0x0000005825257220 */ /* 0x000fe20000400000 */
[----:B------:R-:W-:Y:S01]  /*4ff0*/  F2FP.F16.F32.PACK_AB R30, RZ, R30 ;  /* 0x0000001eff1e723e */ /* 0x000fe200000000ff */
[----:B------:R-:W-:Y:S01]  /*5000*/  @P2 STG.E.U16 desc[UR38][R8.64+0x2], R27 ;  /* 0x0000021b08002986 */ /* 0x000fe2000c101526 */
[----:B------:R-:W-:Y:S01]  /*5010*/  ISETP.GT.AND P2, PT, R4, 0x9, PT ;  /* 0x000000090400780c */ /* 0x000fe20003f44270 */
[-C--:B------:R-:W-:Y:S01]  /*5020*/  FMUL R38, R38, R88.reuse ;  /* 0x0000005826267220 */ /* 0x080fe20000400000 */
[----:B------:R-:W-:Y:S01]  /*5030*/  F2FP.F16.F32.PACK_AB R31, RZ, R31 ;  /* 0x0000001fff1f723e */ /* 0x000fe200000000ff */
[-C--:B------:R-:W-:Y:S01]  /*5040*/  FMUL R39, R39, R88.reuse ;  /* 0x0000005827277220 */ /* 0x080fe20000400000 */
[C---:B------:R-:W-:Y:S01]  /*5050*/  ISETP.GT.AND P3, PT, R3.reuse, RZ, P2 ;  /* 0x000000ff0300720c */ /* 0x040fe20001764270 */
[----:B------:R-:W-:Y:S01]  /*5060*/  @P4 STG.E.U16 desc[UR38][R6.64+0x10], R28 ;  /* 0x0000101c06004986 */ /* 0x000fe2000c101526 */
[----:B------:R-:W-:Y:S01]  /*5070*/  ISETP.GT.AND P2, PT, R3, 0x8, P2 ;  /* 0x000000080300780c */ /* 0x000fe20001744270 */
[-C--:B------:R-:W-:Y:S01]  /*5080*/  FMUL R40, R40, R88.reuse ;  /* 0x0000005828287220 */ /* 0x080fe20000400000 */
[----:B------:R-:W-:Y:S01]  /*5090*/  ISETP.GT.AND P0, PT, R4, 0x10, PT ;  /* 0x000000100400780c */ /* 0x000fe20003f04270 */
[----:B------:R-:W-:Y:S01]  /*50a0*/  FMUL R41, R41, R88 ;  /* 0x0000005829297220 */ /* 0x000fe20000400000 */
[----:B------:R-:W-:Y:S01]  /*50b0*/  F2FP.F16.F32.PACK_AB R32, RZ, R32 ;  /* 0x00000020ff20723e */ /* 0x000fe200000000ff */
[-C--:B------:R-:W-:Y:S01]  /*50c0*/  FMUL R42, R42, R88.reuse ;  /* 0x000000582a2a7220 */ /* 0x080fe20000400000 */
[----:B------:R-:W-:Y:S01]  /*50d0*/  ISETP.GT.AND P4, PT, R3, RZ, P0 ;  /* 0x000000ff0300720c */ /* 0x000fe20000784270 */
[-C--:B------:R-:W-:Y:S01]  /*50e0*/  FMUL R43, R43, R88.reuse ;  /* 0x000000582b2b7220 */ /* 0x080fe20000400000 */
[----:B------:R-:W-:Y:S01]  /*50f0*/  F2FP.F16.F32.PACK_AB R33, RZ, R33 ;  /* 0x00000021ff21723e */ /* 0x000fe200000000ff */
[----:B------:R-:W-:Y:S01]  /*5100*/  FMUL R44, R44, R88 ;  /* 0x000000582c2c7220 */ /* 0x000fe20000400000 */
[----:B------:R-:W-:Y:S01]  /*5110*/  F2FP.F16.F32.PACK_AB R34, RZ, R34 ;  /* 0x00000022ff22723e */ /* 0x000fe200000000ff */
[----:B------:R-:W-:Y:S01]  /*5120*/  @P3 STG.E.U16 desc[UR38][R6.64+0x12], R29 ;  /* 0x0000121d06003986 */ /* 0x000fe2000c101526 */
[----:B------:R-:W-:Y:S01]  /*5130*/  ISETP.GT.AND P3, PT, R4, 0x11, PT ;  /* 0x000000110400780c */ /* 0x000fe20003f64270 */
[-C--:B------:R-:W-:Y:S01]  /*5140*/  FMUL R45, R45, R88.reuse ;  /* 0x000000582d2d7220 */ /* 0x080fe20000400000 */
[----:B------:R-:W-:Y:S01]  /*5150*/  F2FP.F16.F32.PACK_AB R35, RZ, R35 ;  /* 0x00000023ff23723e */ /* 0x000fe200000000ff */
[----:B------:R-:W-:Y:S01]  /*5160*/  @P1 STG.E.U16 desc[UR38][R8.64+0x10], R30 ;  /* 0x0000101e08001986 */ /* 0x000fe2000c101526 */
[C---:B------:R-:W-:Y:S01]  /*5170*/  ISETP.GT.AND P1, PT, R3.reuse, 0x8, P0 ;  /* 0x000000080300780c */ /* 0x040fe20000724270 */
[-C--:B------:R-:W-:Y:S01]  /*5180*/  FMUL R46, R46, R88.reuse ;  /* 0x000000582e2e7220 */ /* 0x080fe20000400000 */
[----:B------:R-:W-:Y:S01]  /*5190*/  ISETP.GT.AND P0, PT, R4, 0x18, PT ;  /* 0x000000180400780c */ /* 0x000fe20003f04270 */
[----:B------:R-:W-:Y:S01]  /*51a0*/  @P2 STG.E.U16 desc[UR38][R8.64+0x12], R31 ;  /* 0x0000121f08002986 */ /* 0x000fe2000c101526 */
[----:B------:R-:W-:Y:S01]  /*51b0*/  ISETP.GT.AND P2, PT, R3, RZ, P3 ;  /* 0x000000ff0300720c */ /* 0x000fe20001f44270 */
[-C--:B------:R-:W-:Y:S01]  /*51c0*/  FMUL R47, R47, R88.reuse ;  /* 0x000000582f2f7220 */ /* 0x080fe20000400000 */
[C---:B------:R-:W-:Y:S01]  /*51d0*/  ISETP.GT.AND P3, PT, R3.reuse, 0x8, P3 ;  /* 0x000000080300780c */ /* 0x040fe20001f64270 */
[----:B------:R-:W-:Y:S01]  /*51e0*/  @P4 STG.E.U16 desc[UR38][R6.64+0x20], R32 ;  /* 0x0000202006004986 */ /* 0x000fe2000c101526 */
[----:B------:R-:W-:Y:S01]  /*51f0*/  ISETP.GT.AND P4, PT, R3, RZ, P0 ;  /* 0x000000ff0300720c */ /* 0x000fe20000784270 */
[----:B------:R-:W-:Y:S01]  /*5200*/  FMUL R48, R48, R88 ;  /* 0x0000005830307220 */ /* 0x000fe20000400000 */
[----:B------:R-:W-:Y:S01]  /*5210*/  F2FP.F16.F32.PACK_AB R36, RZ, R36 ;  /* 0x00000024ff24723e */ /* 0x000fe200000000ff */
[-C--:B------:R-:W-:Y:S01]  /*5220*/  FMUL R49, R49, R88.reuse ;  /* 0x0000005831317220 */ /* 0x080fe20000400000 */
[----:B------:R-:W-:Y:S01]  /*5230*/  F2FP.F16.F32.PACK_AB R37, RZ, R37 ;  /* 0x00000025ff25723e */ /* 0x000fe200000000ff */
[----:B------:R-:W-:Y:S01]  /*5240*/  FMUL R50, R50, R88 ;  /* 0x0000005832327220 */ /* 0x000fe20000400000 */
[----:B------:R-:W-:Y:S01]  /*5250*/  F2FP.F16.F32.PACK_AB R38, RZ, R38 ;  /* 0x00000026ff26723e */ /* 0x000fe200000000ff */
[----:B------:R-:W-:Y:S01]  /*5260*/  FMUL R51, R51, R88 ;  /* 0x0000005833337220 */ /* 0x000fe20000400000 */
[----:B------:R-:W-:Y:S01]  /*5270*/  F2FP.F16.F32.PACK_AB R39, RZ, R39 ;  /* 0x00000027ff27723e */ /* 0x000fe200000000ff */
[----:B------:R-:W-:Y:S01]  /*5280*/  @P2 STG.E.U16 desc[UR38][R6.64+0x22], R33 ;  /* 0x0000222106002986 */ /* 0x000fe2000c101526 */
[----:B------:R-:W-:Y:S01]  /*5290*/  F2FP.F16.F32.PACK_AB R40, RZ, R40 ;  /* 0x00000028ff28723e */ /* 0x000fe200000000ff */
[-C--:B------:R-:W-:Y:S01]  /*52a0*/  FMUL R52, R52, R88.reuse ;  /* 0x0000005834347220 */ /* 0x080fe20000400000 */
[----:B------:R-:W-:Y:S01]  /*52b0*/  F2FP.F16.F32.PACK_AB R41, RZ, R41 ;  /* 0x00000029ff29723e */ /* 0x000fe200000000ff */
[----:B------:R-:W-:Y:S01]  /*52c0*/  @P1 STG.E.U16 desc[UR38][R8.64+0x20], R34 ;  /* 0x0000202208001986 */ /* 0x000fe2000c101526 */
[----:B------:R-:W-:Y:S01]  /*52d0*/  ISETP.GT.AND P1, PT, R3, 0x8, P0 ;  /* 0x000000080300780c */ /* 0x000fe20000724270 */
[-C--:B------:R-:W-:Y:S01]  /*52e0*/  FMUL R53, R53, R88.reuse ;  /* 0x0000005835357220 */ /* 0x080fe20000400000 */
[C---:B------:R-:W-:Y:S01]  /*52f0*/  ISETP.GT.AND P0, PT, R4.reuse, 0x20, PT ;  /* 0x000000200400780c */ /* 0x040fe20003f04270 */
[----:B------:R-:W-:Y:S01]  /*5300*/  @P3 STG.E.U16 desc[UR38][R8.64+0x22], R35 ;  /* 0x0000222308003986 */ /* 0x000fe2000c101526 */
[----:B------:R-:W-:Y:S01]  /*5310*/  ISETP.GT.AND P3, PT, R4, 0x19, PT ;  /* 0x000000190400780c */ /* 0x000fe20003f64270 */
[----:B------:R-:W-:Y:S01]  /*5320*/  FMUL R54, R54, R88 ;  /* 0x0000005836367220 */ /* 0x000fe20000400000 */
[----:B------:R-:W-:Y:S01]  /*5330*/  F2FP.F16.F32.PACK_AB R42, RZ, R42 ;  /* 0x0000002aff2a723e */ /* 0x000fe200000000ff */
[----:B------:R-:W-:Y:S01]  /*5340*/  @P4 STG.E.U16 desc[UR38][R6.64+0x30], R36 ;  /* 0x0000302406004986 */ /* 0x000fe2000c101526 */
[----:B------:R-:W-:Y:S01]  /*5350*/  ISETP.GT.AND P2, PT, R3, RZ, P3 ;  /* 0x000000ff0300720c */ /* 0x000fe20001f44270 */
[-C--:B------:R-:W-:Y:S01]  /*5360*/  FMUL R55, R55, R88.reuse ;  /* 0x0000005837377220 */ /* 0x080fe20000400000 */
[C---:B------:R-:W-:Y:S01]  /*5370*/  ISETP.GT.AND P3, PT, R3.reuse, 0x8, P3 ;  /* 0x000000080300780c */ /* 0x040fe20001f64270 */
[-C--:B------:R-:W-:Y:S01]  /*5380*/  FMUL R56, R56, R88.reuse ;  /* 0x0000005838387220 */ /* 0x080fe20000400000 */
[----:B------:R-:W-:Y:S01]  /*5390*/  ISETP.GT.AND P4, PT, R3, RZ, P0 ;  /* 0x000000ff0300720c */ /* 0x000fe20000784270 */
[-C--:B------:R-:W-:Y:S01]  /*53a0*/  FMUL R57, R57, R88.reuse ;  /* 0x0000005839397220 */ /* 0x080fe20000400000 */
[----:B------:R-:W-:Y:S01]  /*53b0*/  F2FP.F16.F32.PACK_AB R43, RZ, R43 ;  /* 0x0000002bff2b723e */ /* 0x000fe200000000ff */
[----:B------:R-:W-:Y:S01]  /*53c0*/  FMUL R58, R58, R88 ;  /* 0x000000583a3a7220 */ /* 0x000fe20000400000 */
[----:B------:R-:W-:Y:S01]  /*53d0*/  F2FP.F16.F32.PACK_AB R44, RZ, R44 ;  /* 0x0000002cff2c723e */ /* 0x000fe200000000ff */
[-C--:B------:R-:W-:Y:S01]  /*53e0*/  FMUL R59, R59, R88.reuse ;  /* 0x000000583b3b7220 */ /* 0x080fe20000400000 */
[----:B------:R-:W-:Y:S01]  /*53f0*/  F2FP.F16.F32.PACK_AB R45, RZ, R45 ;  /* 0x0000002dff2d723e */ /* 0x000fe200000000ff */
[----:B------:R-:W-:Y:S01]  /*5400*/  FMUL R60, R60, R88 ;  /* 0x000000583c3c7220 */ /* 0x000fe20000400000 */
[----:B------:R-:W-:Y:S01]  /*5410*/  F2FP.F16.F32.PACK_AB R46, RZ, R46 ;  /* 0x0000002eff2e723e */ /* 0x000fe200000000ff */
[----:B------:R-:W-:Y:S01]  /*5420*/  @P2 STG.E.U16 desc[UR38][R6.64+0x32], R37 ;  /* 0x0000322506002986 */ /* 0x000fe2000c101526 */
[----:B------:R-:W-:Y:S01]  /*5430*/  F2FP.F16.F32.PACK_AB R47, RZ, R47 ;  /* 0x0000002fff2f723e */ /* 0x000fe200000000ff */
[----:B------:R-:W-:Y:S01]  /*5440*/  FMUL R61, R61, R88 ;  /* 0x000000583d3d7220 */ /* 0x000fe20000400000 */
[----:B------:R-:W-:Y:S01]  /*5450*/  F2FP.F16.F32.PACK_AB R48, RZ, R48 ;  /* 0x00000030ff30723e */ /* 0x000fe200000000ff */
[----:B------:R-:W-:Y:S01]  /*5460*/  @P1 STG.E.U16 desc[UR38][R8.64+0x30], R38 ;  /* 0x0000302608001986 */ /* 0x000fe2000c101526 */
[----:B------:R-:W-:Y:S01]  /*5470*/  ISETP.GT.AND P1, PT, R3, 0x8, P0 ;  /* 0x000000080300780c */ /* 0x000fe20000724270 */
[-C--:B------:R-:W-:Y:S01]  /*5480*/  FMUL R62, R62, R88.reuse ;  /* 0x000000583e3e7220 */ /* 0x080fe20000400000 */
[C---:B------:R-:W-:Y:S01]  /*5490*/  ISETP.GT.AND P0, PT, R4.reuse, 0x28, PT ;  /* 0x000000280400780c */ /* 0x040fe20003f04270 */
[----:B------:R-:W-:Y:S01]  /*54a0*/  @P3 STG.E.U16 desc[UR38][R8.64+0x32], R39 ;  /* 0x0000322708003986 */ /* 0x000fe2000c101526 */
[----:B------:R-:W-:Y:S01]  /*54b0*/  ISETP.GT.AND P3, PT, R4, 0x21, PT ;  /* 0x000000210400780c */ /* 0x000fe20003f64270 */
[-C--:B------:R-:W-:Y:S01]  /*54c0*/  FMUL R63, R63, R88.reuse ;  /* 0x000000583f3f7220 */ /* 0x080fe20000400000 */
[----:B------:R-:W-:Y:S01]  /*54d0*/  F2FP.F16.F32.PACK_AB R49, RZ, R49 ;  /* 0x00000031ff31723e */ /* 0x000fe200000000ff */
[----:B------:R-:W-:Y:S01]  /*54e0*/  @P4 STG.E.U16 desc[UR38][R6.64+0x40], R40 ;  /* 0x0000402806004986 */ /* 0x000fe2000c101526 */
[C---:B------:R-:W-:Y:S01]  /*54f0*/  ISETP.GT.AND P2, PT, R3.reuse, RZ, P3 ;  /* 0x000000ff0300720c */ /* 0x040fe20001f44270 */
[-C--:B------:R-:W-:Y:S01]  /*5500*/  FMUL R64, R64, R88.reuse ;  /* 0x0000005840407220 */ /* 0x080fe20000400000 */
[----:B------:R-:W-:Y:S01]  /*5510*/  ISETP.GT.AND P3, PT, R3, 0x8, P3 ;  /* 0x000000080300780c */ /* 0x000fe20001f64270 */
[-C--:B------:R-:W-:Y:S01]  /*5520*/  FMUL R65, R65, R88.reuse ;  /* 0x0000005841417220 */ /* 0x080fe20000400000 */
        /* <DEDUP_REMOVED lines=62> */
[----:B------:R-:W-:-:S02]  /*5910*/  F2FP.F16.F32.PACK_AB R68, RZ, R68 ;  /* 0x00000044ff44723e */ /* 0x000fc400000000ff */
[----:B------:R-:W-:Y:S01]  /*5920*/  F2FP.F16.F32.PACK_AB R69, RZ, R69 ;  /* 0x00000045ff45723e */ /* 0x000fe200000000ff */
[----:B------:R-:W-:Y:S01]  /*5930*/  @P1 STG.E.U16 desc[UR38][R8.64+0x60], R50 ;  /* 0x0000603208001986 */ /* 0x000fe2000c101526 */
[C---:B------:R-:W-:Y:S02]  /*5940*/  ISETP.GT.AND P1, PT, R3.reuse, 0x8, P0 ;  /* 0x000000080300780c */ /* 0x040fe40000724270 */
[C---:B------:R-:W-:Y:S01]  /*5950*/  ISETP.GT.AND P0, PT, R4.reuse, 0x40, PT ;  /* 0x000000400400780c */ /* 0x040fe20003f04270 */
[----:B------:R-:W-:Y:S01]  /*5960*/  @P3 STG.E.U16 desc[UR38][R8.64+0x62], R51 ;  /* 0x0000623308003986 */ /* 0x000fe2000c101526 */
[----:B------:R-:W-:Y:S02]  /*5970*/  ISETP.GT.AND P3, PT, R4, 0x39, PT ;  /* 0x000000390400780c */ /* 0x000fe40003f64270 */
[----:B------:R-:W-:Y:S01]  /*5980*/  F2FP.F16.F32.PACK_AB R70, RZ, R70 ;  /* 0x00000046ff46723e */ /* 0x000fe200000000ff */
[----:B------:R-:W-:Y:S01]  /*5990*/  @P4 STG.E.U16 desc[UR38][R6.64+0x70], R52 ;  /* 0x0000703406004986 */ /* 0x000fe2000c101526 */
[----:B------:R-:W-:-:S02]  /*59a0*/  ISETP.GT.AND P2, PT, R3, RZ, P3 ;  /* 0x000000ff0300720c */ /* 0x000fc40001f44270 */
[C---:B------:R-:W-:Y:S02]  /*59b0*/  ISETP.GT.AND P3, PT, R3.reuse, 0x8, P3 ;  /* 0x000000080300780c */ /* 0x040fe40001f64270 */
[----:B------:R-:W-:Y:S02]  /*59c0*/  ISETP.GT.AND P4, PT, R3, RZ, P0 ;  /* 0x000000ff0300720c */ /* 0x000fe40000784270 */
[----:B------:R-:W-:Y:S02]  /*59d0*/  F2FP.F16.F32.PACK_AB R71, RZ, R71 ;  /* 0x00000047ff47723e */ /* 0x000fe400000000ff */
[----:B------:R-:W-:Y:S02]  /*59e0*/  F2FP.F16.F32.PACK_AB R72, RZ, R72 ;  /* 0x00000048ff48723e */ /* 0x000fe400000000ff */
[----:B------:R-:W-:Y:S02]  /*59f0*/  F2FP.F16.F32.PACK_AB R73, RZ, R73 ;  /* 0x00000049ff49723e */ /* 0x000fe400000000ff */
        /* <DEDUP_REMOVED lines=33> */
[----:B------:R-:W-:-:S03]  /*5c10*/  F2FP.F16.F32.PACK_AB R87, RZ, R87 ;  /* 0x00000057ff57723e */ /* 0x000fc600000000ff */
[----:B------:R-:W-:Y:S04]  /*5c20*/  @P2 STG.E.U16 desc[UR38][R6.64+0x92], R61 ;  /* 0x0000923d06002986 */ /* 0x000fe8000c101526 */
[----:B------:R-:W-:Y:S01]  /*5c30*/  @P1 STG.E.U16 desc[UR38][R8.64+0x90], R62 ;  /* 0x0000903e08001986 */ /* 0x000fe2000c101526 */
[----:B------:R-:W-:Y:S02]  /*5c40*/  ISETP.GT.AND P1, PT, R3, 0x8, P0 ;  /* 0x000000080300780c */ /* 0x000fe40000724270 */
[C---:B------:R-:W-:Y:S01]  /*5c50*/  ISETP.GT.AND P0, PT, R4.reuse, 0x58, PT ;  /* 0x000000580400780c */ /* 0x040fe20003f04270 */
[----:B------:R-:W-:Y:S01]  /*5c60*/  @P3 STG.E.U16 desc[UR38][R8.64+0x92], R63 ;  /* 0x0000923f08003986 */ /* 0x000fe2000c101526 */
[----:B------:R-:W-:-:S03]  /*5c70*/  ISETP.GT.AND P3, PT, R4, 0x51, PT ;  /* 0x000000510400780c */ /* 0x000fc60003f64270 */
[----:B------:R-:W-:Y:S01]  /*5c80*/  @P4 STG.E.U16 desc[UR38][R6.64+0xa0], R64 ;  /* 0x0000a04006004986 */ /* 0x000fe2000c101526 */
[C---:B------:R-:W-:Y:S02]  /*5c90*/  ISETP.GT.AND P2, PT, R3.reuse, RZ, P3 ;  /* 0x000000ff0300720c */ /* 0x040fe40001f44270 */
[C---:B------:R-:W-:Y:S02]  /*5ca0*/  ISETP.GT.AND P3, PT, R3.reuse, 0x8, P3 ;  /* 0x000000080300780c */ /* 0x040fe40001f64270 */
[----:B------:R-:W-:-:S09]  /*5cb0*/  ISETP.GT.AND P4, PT, R3, RZ, P0 ;  /* 0x000000ff0300720c */ /* 0x000fd20000784270 */
        /* <DEDUP_REMOVED lines=9> */
[C---:B------:R-:W-:Y:S02]  /*5d50*/  ISETP.GT.AND P3, PT, R3.reuse, RZ, P0 ;  /* 0x000000ff0300720c */ /* 0x040fe40000764270 */
[----:B------:R-:W-:-:S07]  /*5d60*/  ISETP.GT.AND P0, PT, R3, 0x8, P0 ;  /* 0x000000080300780c */ /* 0x000fce0000704270 */
[----:B------:R-:W-:Y:S04]  /*5d70*/  @P2 STG.E.U16 desc[UR38][R6.64+0xb2], R69 ;  /* 0x0000b24506002986 */ /* 0x000fe8000c101526 */
[----:B------:R-:W-:Y:S01]  /*5d80*/  @P1 STG.E.U16 desc[UR38][R8.64+0xb0], R70 ;  /* 0x0000b04608001986 */ /* 0x000fe2000c101526 */
[----:B------:R-:W-:-:S03]  /*5d90*/  ISETP.GT.AND P1, PT, R4, 0x68, PT ;  /* 0x000000680400780c */ /* 0x000fc60003f24270 */
        /* <DEDUP_REMOVED lines=11> */
[C---:B------:R-:W-:Y:S02]  /*5e50*/  ISETP.GT.AND P2, PT, R3.reuse, RZ, P0 ;  /* 0x000000ff0300720c */ /* 0x040fe40000744270 */
[----:B------:R-:W-:Y:S01]  /*5e60*/  ISETP.GT.AND P0, PT, R3, 0x8, P0 ;  /* 0x000000080300780c */ /* 0x000fe20000704270 */
[----:B------:R-:W-:Y:S01]  /*5e70*/  @P3 STG.E.U16 desc[UR38][R6.64+0xd0], R76 ;  /* 0x0000d04c06003986 */ /* 0x000fe2000c101526 */
[----:B------:R-:W-:-:S04]  /*5e80*/  ISETP.GT.AND P3, PT, R4, 0x70, PT ;  /* 0x000000700400780c */ /* 0x000fc80003f64270 */
[C---:B------:R-:W-:Y:S02]  /*5e90*/  ISETP.GT.AND P4, PT, R3.reuse, RZ, P3 ;  /* 0x000000ff0300720c */ /* 0x040fe40001f84270 */
[----:B------:R-:W-:-:S03]  /*5ea0*/  ISETP.GT.AND P3, PT, R3, 0x8, P3 ;  /* 0x000000080300780c */ /* 0x000fc60001f64270 */
[----:B------:R-:W-:Y:S01]  /*5eb0*/  @P2 STG.E.U16 desc[UR38][R6.64+0xd2], R77 ;  /* 0x0000d24d06002986 */ /* 0x000fe2000c101526 */
[----:B------:R-:W-:-:S03]  /*5ec0*/  ISETP.GT.AND P2, PT, R4, 0x79, PT ;  /* 0x000000790400780c */ /* 0x000fc60003f44270 */
[----:B------:R-:W-:Y:S01]  /*5ed0*/  @P1 STG.E.U16 desc[UR38][R8.64+0xd0], R78 ;  /* 0x0000d04e08001986 */ /* 0x000fe2000c101526 */
[----:B------:R-:W-:-:S03]  /*5ee0*/  ISETP.GT.AND P1, PT, R4, 0x78, PT ;  /* 0x000000780400780c */ /* 0x000fc60003f24270 */
[----:B------:R-:W-:Y:S01]  /*5ef0*/  @P0 STG.E.U16 desc[UR38][R8.64+0xd2], R79 ;  /* 0x0000d24f08000986 */ /* 0x000fe2000c101526 */
[----:B------:R-:W-:-:S03]  /*5f00*/  ISETP.GT.AND P0, PT, R4, 0x71, PT ;  /* 0x000000710400780c */ /* 0x000fc60003f04270 */
[----:B------:R-:W-:Y:S01]  /*5f10*/  @P4 STG.E.U16 desc[UR38][R6.64+0xe0], R80 ;  /* 0x0000e05006004986 */ /* 0x000fe2000c101526 */
[C---:B------:R-:W-:Y:S02]  /*5f20*/  ISETP.GT.AND P4, PT, R3.reuse, RZ, P0 ;  /* 0x000000ff0300720c */ /* 0x040fe40000784270 */
[----:B------:R-:W-:-:S11]  /*5f30*/  ISETP.GT.AND P0, PT, R3, 0x8, P0 ;  /* 0x000000080300780c */ /* 0x000fd60000704270 */
[----:B------:R-:W-:Y:S02]  /*5f40*/  @P4 IMAD.MOV.U32 R4, RZ, RZ, R6 ;  /* 0x000000ffff044224 */ /* 0x000fe400078e0006 */
[----:B------:R-:W-:-:S05]  /*5f50*/  @P4 IMAD.MOV.U32 R5, RZ, RZ, R7 ;  /* 0x000000ffff054224 */ /* 0x000fca00078e0007 */
[----:B------:R0:W-:Y:S01]  /*5f60*/  @P4 STG.E.U16 desc[UR38][R4.64+0xe2], R81 ;  /* 0x0000e25104004986 */ /* 0x0001e2000c101526 */
[C---:B------:R-:W-:Y:S02]  /*5f70*/  ISETP.GT.AND P4, PT, R3.reuse, RZ, P2 ;  /* 0x000000ff0300720c */ /* 0x040fe40001784270 */
[----:B------:R-:W-:Y:S01]  /*5f80*/  ISETP.GT.AND P2, PT, R3, 0x8, P2 ;  /* 0x000000080300780c */ /* 0x000fe20001744270 */
[----:B0-----:R-:W-:Y:S02]  /*5f90*/  @P3 IMAD.MOV.U32 R4, RZ, RZ, R8 ;  /* 0x000000ffff043224 */ /* 0x001fe400078e0008 */
[----:B------:R-:W-:-:S05]  /*5fa0*/  @P3 IMAD.MOV.U32 R5, RZ, RZ, R9 ;  /* 0x000000ffff053224 */ /* 0x000fca00078e0009 */
[----:B------:R0:W-:Y:S01]  /*5fb0*/  @P3 STG.E.U16 desc[UR38][R4.64+0xe0], R82 ;  /* 0x0000e05204003986 */ /* 0x0001e2000c101526 */
[C---:B------:R-:W-:Y:S02]  /*5fc0*/  ISETP.GT.AND P3, PT, R3.reuse, RZ, P1 ;  /* 0x000000ff0300720c */ /* 0x040fe40000f64270 */
[----:B------:R-:W-:Y:S01]  /*5fd0*/  ISETP.GT.AND P1, PT, R3, 0x8, P1 ;  /* 0x000000080300780c */ /* 0x000fe20000f24270 */
[----:B0-----:R-:W-:Y:S02]  /*5fe0*/  @P0 IMAD.MOV.U32 R4, RZ, RZ, R8 ;  /* 0x000000ffff040224 */ /* 0x001fe400078e0008 */
[----:B------:R-:W-:-:S05]  /*5ff0*/  @P0 IMAD.MOV.U32 R5, RZ, RZ, R9 ;  /* 0x000000ffff050224 */ /* 0x000fca00078e0009 */
[----:B------:R0:W-:Y:S03]  /*6000*/  @P0 STG.E.U16 desc[UR38][R4.64+0xe2], R83 ;  /* 0x0000e25304000986 */ /* 0x0001e6000c101526 */
[----:B0-----:R-:W-:Y:S02]  /*6010*/  @P3 IMAD.MOV.U32 R4, RZ, RZ, R6 ;  /* 0x000000ffff043224 */ /* 0x001fe400078e0006 */
[----:B------:R-:W-:-:S05]  /*6020*/  @P3 IMAD.MOV.U32 R5, RZ, RZ, R7 ;  /* 0x000000ffff053224 */ /* 0x000fca00078e0007 */
[----:B------:R0:W-:Y:S04]  /*6030*/  @P3 STG.E.U16 desc[UR38][R4.64+0xf0], R84 ;  /* 0x0000f05404003986 */ /* 0x0001e8000c101526 */
[----:B------:R4:W-:Y:S01]  /*6040*/  @P4 STG.E.U16 desc[UR38][R6.64+0xf2], R85 ;  /* 0x0000f25506004986 */ /* 0x0009e2000c101526 */
[----:B0-----:R-:W-:Y:S02]  /*6050*/  @P1 IMAD.MOV.U32 R4, RZ, RZ, R8 ;  /* 0x000000ffff041224 */ /* 0x001fe400078e0008 */
[----:B------:R-:W-:-:S05]  /*6060*/  @P1 IMAD.MOV.U32 R5, RZ, RZ, R9 ;  /* 0x000000ffff051224 */ /* 0x000fca00078e0009 */
[----:B------:R4:W-:Y:S04]  /*6070*/  @P1 STG.E.U16 desc[UR38][R4.64+0xf0], R86 ;  /* 0x0000f05604001986 */ /* 0x0009e8000c101526 */
[----:B------:R4:W-:Y:S02]  /*6080*/  @P2 STG.E.U16 desc[UR38][R8.64+0xf2], R87 ;  /* 0x0000f25708002986 */ /* 0x0009e4000c101526 */
.L_x_158:
[----:B------:R-:W-:Y:S05]  /*6090*/  BSYNC B0 ;  /* 0x0000000000007941 */ /* 0x000fea0003800000 */
.L_x_32:
[----:B------:R-:W-:Y:S01]  /*60a0*/  IADD3 R16, P0, R16, UR36, RZ ;  /* 0x0000002410107c10 */ /* 0x000fe2000ff1e0ff */
[----:B------:R-:W-:Y:S01]  /*60b0*/  ULDC.64 UR4, c[0x0][0x650] ;  /* 0x0001940000047ab9 */ /* 0x000fe20000000a00 */
[----:B------:R-:W-:Y:S01]  /*60c0*/  PRMT R3, RZ, 0x7610, R3 ;  /* 0x00007610ff037816 */ /* 0x000fe20000000003 */
[----:B------:R-:W-:Y:S01]  /*60d0*/  IMAD.MOV.U32 R100, RZ, RZ, -0x1 ;  /* 0xffffffffff647424 */ /* 0x000fe200078e00ff */
[----:B------:R-:W-:Y:S01]  /*60e0*/  IADD3.X R17, R17, UR42, RZ, P0, !PT ;  /* 0x0000002a11117c10 */ /* 0x000fe200087fe4ff */
[----:B------:R-:W-:Y:S01]  /*60f0*/  IMAD.MOV.U32 R99, RZ, RZ, -0x1 ;  /* 0xffffffffff637424 */ /* 0x000fe200078e00ff */
[----:B------:R-:W-:-:S04]  /*6100*/  ISETP.GE.U32.AND P0, PT, R16, UR4, PT ;  /* 0x0000000410007c0c */ /* 0x000fc8000bf06070 */
[----:B------:R-:W-:-:S13]  /*6110*/  ISETP.GE.U32.AND.EX P0, PT, R17, UR5, PT, P0 ;  /* 0x0000000511007c0c */ /* 0x000fda000bf06100 */
[----:B------:R-:W-:Y:S05]  /*6120*/  @P0 BRA `(.L_x_159) ;  /* 0x00000004004c0947 */ /* 0x000fea0003800000 */
[----:B------:R-:W0:Y:S01]  /*6130*/  LDC.64 R10, c[0x0][0x628] ;  /* 0x00018a00ff0a7b82 */ /* 0x000e220000000a00 */
[----:B---3--:R-:W3:Y:S01]  /*6140*/  S2R R12, SR_CTAID.X ;  /* 0x00000000000c7919 */ /* 0x008ee20000002500 */
[----:B-12-4-:R-:W-:Y:S02]  /*6150*/  IMAD.MOV.U32 R8, RZ, RZ, R16 ;  /* 0x000000ffff087224 */ /* 0x016fe400078e0010 */
[----:B------:R-:W-:Y:S01]  /*6160*/  IMAD.MOV.U32 R9, RZ, RZ, R17 ;  /* 0x000000ffff097224 */ /* 0x000fe200078e0011 */
[----:B------:R-:W1:Y:S03]  /*6170*/  S2R R20, SR_CTAID.Y ;  /* 0x0000000000147919 */ /* 0x000e660000002600 */
[----:B------:R-:W2:Y:S08]  /*6180*/  LDC R0, c[0x0][0x630] ;  /* 0x00018c00ff007b82 */ /* 0x000eb00000000800 */
[----:B------:R-:W4:Y:S01]  /*6190*/  LDC.64 R14, c[0x0][0x620] ;  /* 0x00018800ff0e7b82 */ /* 0x000f220000000a00 */
[----:B0-----:R-:W-:-:S04]  /*61a0*/  ISETP.NE.U32.AND P0, PT, R10, RZ, PT ;  /* 0x000000ff0a00720c */ /* 0x001fc80003f05070 */
[----:B------:R-:W-:-:S13]  /*61b0*/  ISETP.NE.AND.EX P0, PT, R11, RZ, PT, P0 ;  /* 0x000000ff0b00720c */ /* 0x000fda0003f05300 */
[----:B-1234-:R-:W-:Y:S05]  /*61c0*/  @!P0 BRA `(.L_x_160) ;  /* 0x0000000000288947 */ /* 0x01efea0003800000 */
        /* <DEDUP_REMOVED lines=10> */
.L_x_160:
[-CC-:B------:R-:W-:Y:S01]  /*6270*/  SHF.R.U64 R99, R8, R0.reuse, R9.reuse ;  /* 0x0000000008637219 */ /* 0x180fe20000001209 */
[----:B------:R-:W0:Y:S01]  /*6280*/  LDC.64 R26, c[0x0][0x640] ;  /* 0x00019000ff1a7b82 */ /* 0x000e220000000a00 */
[----:B------:R-:W-:Y:S01]  /*6290*/  SHF.R.U32.HI R0, RZ, R0, R9 ;  /* 0x00000000ff007219 */ /* 0x000fe20000011609 */
[----:B------:R-:W-:Y:S01]  /*62a0*/  ULDC UR4, c[0x0][0x150] ;  /* 0x0000540000047ab9 */ /* 0x000fe20000000800 */
[----:B------:R-:W-:Y:S02]  /*62b0*/  IADD3 R3, P0, RZ, -R99, RZ ;  /* 0x80000063ff037210 */ /* 0x000fe40007f1e0ff */
[----:B------:R-:W-:-:S03]  /*62c0*/  I2FP.F32.U32 R7, R12 ;  /* 0x0000000c00077245 */ /* 0x000fc60000201000 */
[----:B------:R-:W1:Y:S01]  /*62d0*/  LDC R6, c[0x0][0x618] ;  /* 0x00018600ff067b82 */ /* 0x000e620000000800 */
[----:B------:R-:W-:Y:S02]  /*62e0*/  IMAD.X R5, RZ, RZ, ~R0, P0 ;  /* 0x000000ffff057224 */ /* 0x000fe400000e0e00 */
[----:B------:R-:W-:Y:S01]  /*62f0*/  FMUL R7, R7, UR4 ;  /* 0x0000000407077c20 */ /* 0x000fe20008400000 */
[----:B------:R-:W-:Y:S01]  /*6300*/  ULDC UR4, c[0x0][0x154] ;  /* 0x0000550000047ab9 */ /* 0x000fe20000000800 */
[-C--:B------:R-:W-:Y:S02]  /*6310*/  IMAD R0, R5, R14.reuse, RZ ;  /* 0x0000000e05007224 */ /* 0x080fe400078e02ff */
[C---:B------:R-:W-:Y:S01]  /*6320*/  IMAD.WIDE.U32 R4, R3.reuse, R14, R16 ;  /* 0x0000000e03047225 */ /* 0x040fe200078e0010 */
[----:B------:R-:W2:Y:S01]  /*6330*/  LDC R11, c[0x0][0x608] ;  /* 0x00018200ff0b7b82 */ /* 0x000ea20000000800 */
[----:B------:R-:W3:Y:S02]  /*6340*/  F2I.U32.TRUNC.NTZ R7, R7 ;  /* 0x0000000700077305 */ /* 0x000ee4000020f000 */
[----:B------:R-:W-:-:S04]  /*6350*/  IMAD R3, R3, R15, R0 ;  /* 0x0000000f03037224 */ /* 0x000fc800078e0200 */
[----:B------:R-:W-:Y:S01]  /*6360*/  IMAD.IADD R3, R5, 0x1, R3 ;  /* 0x0000000105037824 */ /* 0x000fe200078e0203 */
[----:B------:R-:W4:Y:S01]  /*6370*/  LDC R8, c[0x0][0x658] ;  /* 0x00019600ff087b82 */ /* 0x000f220000000800 */
[----:B------:R-:W-:Y:S02]  /*6380*/  I2FP.F32.U32 R5, R20 ;  /* 0x0000001400057245 */ /* 0x000fe40000201000 */
[----:B0-----:R-:W-:-:S04]  /*6390*/  ISETP.NE.U32.AND P0, PT, R26, RZ, PT ;  /* 0x000000ff1a00720c */ /* 0x001fc80003f05070 */
[----:B------:R-:W-:Y:S01]  /*63a0*/  ISETP.NE.AND.EX P0, PT, R27, RZ, PT, P0 ;  /* 0x000000ff1b00720c */ /* 0x000fe20003f05300 */
[----:B------:R-:W0:Y:S01]  /*63b0*/  LDC R9, c[0x0][0x144] ;  /* 0x00005100ff097b82 */ /* 0x000e220000000800 */
[-C--:B-1----:R-:W-:Y:S01]  /*63c0*/  SHF.R.U64 R13, R4, R6.reuse, R3 ;  /* 0x00000006040d7219 */ /* 0x082fe20000001203 */
[----:B---3--:R-:W-:Y:S01]  /*63d0*/  IMAD.MOV R7, RZ, RZ, -R7 ;  /* 0x000000ffff077224 */ /* 0x008fe200078e0a07 */
[----:B------:R-:W-:Y:S01]  /*63e0*/  SHF.R.U32.HI R0, RZ, R6, R3 ;  /* 0x00000006ff007219 */ /* 0x000fe20000011603 */
[----:B------:R-:W-:-:S04]  /*63f0*/  FMUL R6, R5, UR4 ;  /* 0x0000000405067c20 */ /* 0x000fc80008400000 */
[----:B------:R-:W1:Y:S01]  /*6400*/  LDC R21, c[0x0][0x148] ;  /* 0x00005200ff157b82 */ /* 0x000e620000000800 */
[----:B------:R3:W0:Y:S01]  /*6410*/  F2I.U32.TRUNC.NTZ R14, R6 ;  /* 0x00000006000e7305 */ /* 0x000622000020f000 */
[-CC-:B--2---:R-:W-:Y:S02]  /*6420*/  SHF.R.U64 R10, R13, R11.reuse, R0.reuse ;  /* 0x0000000b0d0a7219 */ /* 0x184fe40000001200 */
[----:B------:R-:W-:-:S04]  /*6430*/  SHF.R.U32.HI R3, RZ, R11, R0 ;  /* 0x0000000bff037219 */ /* 0x000fc80000011600 */
[----:B-----5:R-:W2:Y:S01]  /*6440*/  LDC R24, c[0x0][0x648] ;  /* 0x00019200ff187b82 */ /* 0x020ea20000000800 */
[-CC-:B----4-:R-:W-:Y:S02]  /*6450*/  SHF.R.U64 R15, R10, R8.reuse, R3.reuse ;  /* 0x000000080a0f7219 */ /* 0x190fe40000001203 */
[----:B------:R-:W-:-:S03]  /*6460*/  SHF.R.U32.HI R5, RZ, R8, R3 ;  /* 0x00000008ff057219 */ /* 0x000fc60000011603 */
[----:B------:R-:W-:Y:S02]  /*6470*/  IMAD.MOV.U32 R4, RZ, RZ, R15 ;  /* 0x000000ffff047224 */ /* 0x000fe400078e000f */
[----:B------:R-:W4:Y:S01]  /*6480*/  LDC R28, c[0x0][0x638] ;  /* 0x00018e00ff1c7b82 */ /* 0x000f220000000800 */
[----:B0-----:R-:W-:-:S07]  /*6490*/  IMAD R25, R9, R7, R12 ;  /* 0x0000000709197224 */ /* 0x001fce00078e020c */
[----:B------:R-:W0:Y:S08]  /*64a0*/  LDC R29, c[0x0][0x610] ;  /* 0x00018400ff1d7b82 */ /* 0x000e300000000800 */
[----:B------:R-:W0:Y:S01]  /*64b0*/  LDC R30, c[0x0][0x600] ;  /* 0x00018000ff1e7b82 */ /* 0x000e220000000800 */
[----:B-1-3--:R-:W-:Y:S05]  /*64c0*/  @!P0 BRA `(.L_x_161) ;  /* 0x0000000000288947 */ /* 0x00afea0003800000 */
[----:B------:R-:W1:Y:S02]  /*64d0*/  LDC R0, c[0x0][0x64c] ;  /* 0x00019300ff007b82 */ /* 0x000e640000000800 */
[----:B-1----:R-:W-:-:S05]  /*64e0*/  IADD3 R3, P0, R15, R0, RZ ;  /* 0x000000000f037210 */ /* 0x002fca0007f1e0ff */
        /* <DEDUP_REMOVED lines=8> */
.L_x_161:
[----:B------:R-:W-:Y:S01]  /*6570*/  ISETP.NE.AND P0, PT, R2, 0x1, PT ;  /* 0x000000010200780c */ /* 0x000fe20003f05270 */
[----:B------:R-:W-:Y:S01]  /*6580*/  IMAD.MOV R14, RZ, RZ, -R14 ;  /* 0x000000ffff0e7224 */ /* 0x000fe200078e0a0e */
[----:B--2---:R-:W-:Y:S02]  /*6590*/  SHF.R.U64 R0, R4, R24, R5 ;  /* 0x0000001804007219 */ /* 0x004fe40000001205 */
[----:B------:R-:W-:Y:S02]  /*65a0*/  LOP3.LUT R3, R10, R97, RZ, 0xc0, !PT ;  /* 0x000000610a037212 */ /* 0x000fe400078ec0ff */
[----:B------:R-:W-:Y:S01]  /*65b0*/  LOP3.LUT R6, R13, R96, RZ, 0xc0, !PT ;  /* 0x000000600d067212 */ /* 0x000fe200078ec0ff */
[----:B------:R-:W-:Y:S02]  /*65c0*/  IMAD.MOV R4, RZ, RZ, -R0 ;  /* 0x000000ffff047224 */ /* 0x000fe400078e0a00 */
[----:B------:R-:W-:Y:S02]  /*65d0*/  IMAD R0, R92, R0, R3 ;  /* 0x000000005c007224 */ /* 0x000fe400078e0203 */
[----:B----4-:R-:W-:-:S02]  /*65e0*/  IMAD R3, R4, R28, R15 ;  /* 0x0000001c04037224 */ /* 0x010fc400078e020f */
[----:B------:R-:W-:Y:S02]  /*65f0*/  @P0 IMAD R25, R21, R14, R20 ;  /* 0x0000000e15190224 */ /* 0x000fe400078e0214 */
[----:B0-----:R-:W-:Y:S02]  /*6600*/  IMAD R5, R3, R30, R6 ;  /* 0x0000001e03057224 */ /* 0x001fe400078e0206 */
[----:B------:R-:W-:Y:S02]  /*6610*/  IMAD R0, R0, R29, R25 ;  /* 0x0000001d00007224 */ /* 0x000fe400078e0219 */
[----:B------:R-:W-:-:S03]  /*6620*/  IMAD.MOV.U32 R4, RZ, RZ, 0x1 ;  /* 0x00000001ff047424 */ /* 0x000fc600078e00ff */
[----:B------:R-:W-:Y:S02]  /*6630*/  SEL R100, R5, R0, !P0 ;  /* 0x0000000005647207 */ /* 0x000fe40004000000 */
[----:B------:R-:W-:Y:S02]  /*6640*/  PRMT R3, R4, 0x7610, R3 ;  /* 0x0000761004037816 */ /* 0x000fe40000000003 */
[----:B------:R-:W-:-:S07]  /*6650*/  SEL R0, R0, R5, !P0 ;  /* 0x0000000500007207 */ /* 0x000fce0004000000 */
.L_x_159:
[----:B------:R-:W-:Y:S01]  /*6660*/  UIADD3 UR41, UR43, UR41, URZ ;  /* 0x000000292b297290 */ /* 0x000fe2000fffe03f */
[----:B------:R-:W-:Y:S01]  /*6670*/  LOP3.LUT P0, RZ, R3, 0xff, RZ, 0xc0, !PT ;  /* 0x000000ff03ff7812 */ /* 0x000fe2000780c0ff */
[----:B------:R-:W-:Y:S02]  /*6680*/  IMAD.MOV.U32 R101, RZ, RZ, R0 ;  /* 0x000000ffff657224 */ /* 0x000fe400078e0000 */
[----:B------:R-:W-:Y:S02]  /*6690*/  USHF.R.U32.HI UR4, URZ, 0x2, UR41 ;  /* 0x000000023f047899 */ /* 0x000fe40008011629 */
[----:B------:R-:W-:Y:S02]  /*66a0*/  UISETP.GT.U32.AND UP1, UPT, UR41, 0x3, UPT ;  /* 0x000000032900788c */ /* 0x000fe4000bf24070 */
[----:B------:R-:W-:Y:S02]  /*66b0*/  ULOP3.LUT UR4, UR4, 0x1, URZ, 0xc0, !UPT ;  /* 0x0000000104047892 */ /* 0x000fe4000f8ec03f */
[----:B------:R-:W-:-:S02]  /*66c0*/  UISETP.LT.U32.AND UP1, UPT, UR43, 0x4, UP1 ;  /* 0x000000042b00788c */ /* 0x000fc40008f21070 */
[----:B------:R-:W-:Y:S02]  /*66d0*/  UISETP.NE.U32.AND UP0, UPT, UR4, 0x1, UPT ;  /* 0x000000010400788c */ /* 0x000fe4000bf05070 */
[----:B------:R-:W-:Y:S02]  /*66e0*/  USEL UR5, URZ, 0x1, !UP1 ;  /* 0x000000013f057887 */ /* 0x000fe4000c800000 */
[----:B------:R-:W-:Y:S02]  /*66f0*/  UISETP.GT.U32.AND UP0, UPT, UR43, 0x3, !UP0 ;  /* 0x000000032b00788c */ /* 0x000fe4000c704070 */
[----:B------:R-:W-:Y:S02]  /*6700*/  ULOP3.LUT UR41, UR41, 0x3, URZ, 0xc0, !UPT ;  /* 0x0000000329297892 */ /* 0x000fe4000f8ec03f */
[----:B------:R-:W-:-:S04]  /*6710*/  USEL UR4, URZ, 0x1, !UP0 ;  /* 0x000000013f047887 */ /* 0x000fc8000c000000 */
[----:B------:R-:W-:Y:S01]  /*6720*/  ULOP3.LUT UR40, UR4, UR40, UR5, 0x96, !UPT ;  /* 0x0000002804287292 */ /* 0x000fe2000f8e9605 */
[----:B------:R-:W-:Y:S11]  /*6730*/  @P0 BRA `(.L_x_162) ;  /* 0xffffffac00340947 */ /* 0x000ff6000383ffff */
[----:B------:R-:W-:Y:S05]  /*6740*/  EXIT ;  /* 0x000000000000794d */ /* 0x000fea0003800000 */
.L_x_7:
        /* <DEDUP_REMOVED lines=26> */
.L_x_164:
[----:B------:R-:W0:Y:S01]  /*68f0*/  LDC.64 R28, c[0x0][0x640] ;  /* 0x00019000ff1c7b82 */ /* 0x000e220000000a00 */
[-CC-:B------:R-:W-:Y:S01]  /*6900*/  SHF.R.U64 R21, R14, R6.reuse, R15.reuse ;  /* 0x000000060e157219 */ /* 0x180fe2000000120f */
[----:B------:R-:W-:Y:S01]  /*6910*/  IMAD.MOV.U32 R30, RZ, RZ, 0x1 ;  /* 0x00000001ff1e7424 */ /* 0x000fe200078e00ff */
[----:B------:R-:W-:Y:S02]  /*6920*/  SHF.R.U32.HI R6, RZ, R6, R15 ;  /* 0x00000006ff067219 */ /* 0x000fe4000001160f */
[----:B------:R-:W-:-:S03]  /*6930*/  IADD3 R13, P0, RZ, -R21, RZ ;  /* 0x80000015ff0d7210 */ /* 0x000fc60007f1e0ff */
[----:B------:R-:W1:Y:S02]  /*6940*/  LDC R12, c[0x0][0x618] ;  /* 0x00018600ff0c7b82 */ /* 0x000e640000000800 */
[----:B------:R-:W-:-:S04]  /*6950*/  IMAD.X R11, RZ, RZ, ~R6, P0 ;  /* 0x000000ffff0b7224 */ /* 0x000fc800000e0e06 */
[-C--:B------:R-:W-:Y:S02]  /*6960*/  IMAD R6, R11, R24.reuse, RZ ;  /* 0x000000180b067224 */ /* 0x080fe400078e02ff */
[----:B------:R-:W2:Y:S01]  /*6970*/  LDC R14, c[0x0][0x608] ;  /* 0x00018200ff0e7b82 */ /* 0x000ea20000000800 */
[----:B------:R-:W-:-:S04]  /*6980*/  IMAD.WIDE.U32 R10, R13, R24, R16 ;  /* 0x000000180d0a7225 */ /* 0x000fc800078e0010 */
[----:B------:R-:W-:-:S03]  /*6990*/  IMAD R13, R13, R25, R6 ;  /* 0x000000190d0d7224 */ /* 0x000fc600078e0206 */
[----:B------:R-:W3:Y:S01]  /*69a0*/  LDC R27, c[0x0][0x658] ;  /* 0x00019600ff1b7b82 */ /* 0x000ee20000000800 */
[----:B------:R-:W-:Y:S01]  /*69b0*/  IMAD.IADD R11, R11, 0x1, R13 ;  /* 0x000000010b0b7824 */ /* 0x000fe200078e020d */
[----:B0-----:R-:W-:-:S04]  /*69c0*/  ISETP.NE.U32.AND P0, PT, R28, RZ, PT ;  /* 0x000000ff1c00720c */ /* 0x001fc80003f05070 */
[----:B------:R-:W-:Y:S02]  /*69d0*/  ISETP.NE.AND.EX P0, PT, R29, RZ, PT, P0 ;  /* 0x000000ff1d00720c */ /* 0x000fe40003f05300 */
[----:B------:R-:W0:Y:S01]  /*69e0*/  LDC R20, c[0x0][0x600] ;  /* 0x00018000ff147b82 */ /* 0x000e220000000800 */
[-CC-:B-1----:R-:W-:Y:S01]  /*69f0*/  SHF.R.U64 R8, R10, R12.reuse, R11.reuse ;  /* 0x0000000c0a087219 */ /* 0x182fe2000000120b */
[----:B------:R-:W-:Y:S01]  /*6a00*/  IMAD.MOV.U32 R10, RZ, RZ, -0x1 ;  /* 0xffffffffff0a7424 */ /* 0x000fe200078e00ff */
[----:B------:R-:W-:-:S05]  /*6a10*/  SHF.R.U32.HI R11, RZ, R12, R11 ;  /* 0x0000000cff0b7219 */ /* 0x000fca000001160b */
[----:B------:R-:W1:Y:S01]  /*6a20*/  LDC R24, c[0x0][0x648] ;  /* 0x00019200ff187b82 */ /* 0x000e620000000800 */
[-CC-:B--2---:R-:W-:Y:S02]  /*6a30*/  SHF.R.U64 R23, R8, R14.reuse, R11.reuse ;  /* 0x0000000e08177219 */ /* 0x184fe4000000120b */
[----:B------:R-:W-:-:S05]  /*6a40*/  SHF.R.U32.HI R6, RZ, R14, R11 ;  /* 0x0000000eff067219 */ /* 0x000fca000001160b */
[----:B------:R-:W2:Y:S01]  /*6a50*/  LDC R26, c[0x0][0x638] ;  /* 0x00018e00ff1a7b82 */ /* 0x000ea20000000800 */
[-C--:B---3--:R-:W-:Y:S02]  /*6a60*/  SHF.L.U32 R10, R10, R27.reuse, RZ ;  /* 0x0000001b0a0a7219 */ /* 0x088fe400000006ff */
[-CC-:B------:R-:W-:Y:S02]  /*6a70*/  SHF.R.U64 R25, R23, R27.reuse, R6.reuse ;  /* 0x0000001b17197219 */ /* 0x180fe40000001206 */
[----:B------:R-:W-:Y:S02]  /*6a80*/  LOP3.LUT R32, RZ, R10, RZ, 0x33, !PT ;  /* 0x0000000aff207212 */ /* 0x000fe400078e33ff */
[----:B------:R-:W-:Y:S01]  /*6a90*/  SHF.R.U32.HI R11, RZ, R27, R6 ;  /* 0x0000001bff0b7219 */ /* 0x000fe20000011606 */
[----:B------:R-:W3:Y:S01]  /*6aa0*/  LDC R31, c[0x0][0x610] ;  /* 0x00018400ff1f7b82 */ /* 0x000ee20000000800 */
[----:B------:R-:W-:Y:S01]  /*6ab0*/  IMAD.MOV.U32 R10, RZ, RZ, R25 ;  /* 0x000000ffff0a7224 */ /* 0x000fe200078e0019 */
[----:B------:R-:W-:Y:S06]  /*6ac0*/  @!P0 BRA `(.L_x_165) ;  /* 0x0000000000288947 */ /* 0x000fec0003800000 */
        /* <DEDUP_REMOVED lines=10> */
.L_x_165:
[----:B------:R-:W-:Y:S02]  /*6b70*/  ISETP.NE.AND P0, PT, R2, 0x1, PT ;  /* 0x000000010200780c */ /* 0x000fe40003f05270 */
[----:B-1----:R-:W-:Y:S01]  /*6b80*/  SHF.R.U64 R6, R10, R24, R11 ;  /* 0x000000180a067219 */ /* 0x002fe2000000120b */
[----:B0-----:R-:W-:Y:S01]  /*6b90*/  VIADD R11, R20, 0xffffffff ;  /* 0xffffffff140b7836 */ /* 0x001fe20000000000 */
[----:B------:R-:W-:Y:S02]  /*6ba0*/  SHF.L.U32 R30, R30, R27, RZ ;  /* 0x0000001b1e1e7219 */ /* 0x000fe400000006ff */
[----:B------:R-:W-:Y:S01]  /*6bb0*/  LOP3.LUT R5, R23, R32, RZ, 0xc0, !PT ;  /* 0x0000002017057212 */ /* 0x000fe200078ec0ff */
[----:B------:R-:W-:-:S04]  /*6bc0*/  IMAD.MOV R10, RZ, RZ, -R6 ;  /* 0x000000ffff0a7224 */ /* 0x000fc800078e0a06 */
[----:B------:R-:W-:Y:S01]  /*6bd0*/  IMAD R6, R30, R6, R5 ;  /* 0x000000061e067224 */ /* 0x000fe200078e0205 */
[----:B------:R-:W-:Y:S01]  /*6be0*/  LOP3.LUT R5, R8, R11, RZ, 0xc0, !PT ;  /* 0x0000000b08057212 */ /* 0x000fe200078ec0ff */
[----:B------:R-:W-:Y:S02]  /*6bf0*/  @P0 IMAD R7, R9, R22, R4 ;  /* 0x0000001609070224 */ /* 0x000fe400078e0204 */
[----:B--2---:R-:W-:Y:S02]  /*6c00*/  IMAD R4, R10, R26, R25 ;  /* 0x0000001a0a047224 */ /* 0x004fe400078e0219 */
[----:B---3--:R-:W-:Y:S02]  /*6c10*/  IMAD R7, R6, R31, R7 ;  /* 0x0000001f06077224 */ /* 0x008fe400078e0207 */
[----:B------:R-:W-:Y:S02]  /*6c20*/  IMAD R4, R4, R20, R5 ;  /* 0x0000001404047224 */ /* 0x000fe400078e0205 */
[----:B------:R-:W-:-:S02]  /*6c30*/  IMAD.MOV.U32 R8, RZ, RZ, 0x1 ;  /* 0x00000001ff087424 */ /* 0x000fc400078e00ff */
[----:B------:R-:W-:Y:S01]  /*6c40*/  IMAD.MOV.U32 R6, RZ, RZ, R21 ;  /* 0x000000ffff067224 */ /* 0x000fe200078e0015 */
[----:B------:R-:W-:Y:S02]  /*6c50*/  SEL R19, R4, R7, !P0 ;  /* 0x0000000704137207 */ /* 0x000fe40004000000 */
[----:B------:R-:W-:-:S07]  /*6c60*/  SEL R20, R7, R4, !P0 ;  /* 0x0000000407147207 */ /* 0x000fce0004000000 */
.L_x_163:
[----:B------:R-:W-:-:S08]  /*6c70*/  NOP ;  /* 0x0000000000007918 */ /* 0x000fd00000000000 */
[----:B------:R-:W0:-:S00]  /*6c80*/  USETMAXREG.DEALLOC.CTAPOOL 0x28 ;  /* 0x00000028000079c8 */ /* 0x000e0000080e0500 */
[----:B0-----:R-:W-:-:S13]  /*6c90*/  ISETP.NE.AND P0, PT, R3, RZ, PT ;  /* 0x000000ff0300720c */ /* 0x001fda0003f05270 */
[----:B------:R-:W-:Y:S05]  /*6ca0*/  @P0 EXIT ;  /* 0x000000000000094d */ /* 0x000fea0003800000 */
[----:B------:R-:W-:Y:S01]  /*6cb0*/  LOP3.LUT P0, RZ, R8, 0xff, RZ, 0xc0, !PT ;  /* 0x000000ff08ff7812 */ /* 0x000fe2000780c0ff */
[----:B------:R-:W-:Y:S02]  /*6cc0*/  IMAD.MOV.U32 R3, RZ, RZ, 0x1 ;  /* 0x00000001ff037424 */ /* 0x000fe400078e00ff */
[----:B------:R-:W-:-:S10]  /*6cd0*/  IMAD.MOV.U32 R8, RZ, RZ, RZ ;  /* 0x000000ffff087224 */ /* 0x000fd400078e00ff */
[----:B------:R-:W-:Y:S05]  /*6ce0*/  @!P0 BRA `(.L_x_166) ;  /* 0x0000000c00488947 */ /* 0x000fea0003800000 */
[----:B------:R-:W0:Y:S01]  /*6cf0*/  LDC R3, c[0x0][0x28c] ;  /* 0x0000a300ff037b82 */ /* 0x000e220000000800 */
[----:B------:R-:W-:Y:S01]  /*6d00*/  ULDC UR5, c[0x0][0x658] ;  /* 0x0001960000057ab9 */ /* 0x000fe20000000800 */
[----:B------:R-:W-:Y:S01]  /*6d10*/  UMOV UR6, 0xffffffff ;  /* 0xffffffff00067882 */ /* 0x000fe20000000000 */
[----:B------:R-:W-:Y:S01]  /*6d20*/  BSSY B0, `(.L_x_166) ;  /* 0x00000ce000007945 */ /* 0x000fe20003800000 */
[----:B------:R-:W-:Y:S01]  /*6d30*/  USHF.L.U32 UR6, UR6, UR5, URZ ;  /* 0x0000000506067299 */ /* 0x000fe2000800063f */
[----:B------:R-:W-:Y:S01]  /*6d40*/  IMAD.MOV.U32 R10, RZ, RZ, 0x1 ;  /* 0x00000001ff0a7424 */ /* 0x000fe200078e00ff */
[----:B------:R-:W-:Y:S01]  /*6d50*/  LOP3.LUT R13, R18, 0x2, RZ, 0xfc, !PT ;  /* 0x00000002120d7812 */ /* 0x000fe200078efcff */
[----:B------:R-:W-:Y:S01]  /*6d60*/  IMAD.MOV.U32 R8, RZ, RZ, RZ ;  /* 0x000000ffff087224 */ /* 0x000fe200078e00ff */
[----:B------:R-:W1:Y:S01]  /*6d70*/  S2UR UR8, SR_CgaCtaId ;  /* 0x00000000000879c3 */ /* 0x000e620000008800 */
[----:B------:R-:W-:Y:S01]  /*6d80*/  ULDC UR4, c[0x0][0x600] ;  /* 0x0001800000047ab9 */ /* 0x000fe20000000800 */
[----:B------:R-:W-:Y:S01]  /*6d90*/  UMOV UR7, 0x1 ;  /* 0x0000000100077882 */ /* 0x000fe20000000000 */
[----:B------:R-:W-:-:S02]  /*6da0*/  UIADD3 UR4, UR4, -0x1, URZ ;  /* 0xffffffff04047890 */ /* 0x000fc4000fffe03f */
[----:B------:R-:W-:Y:S02]  /*6db0*/  USHF.L.U32 UR21, UR7, UR5, URZ ;  /* 0x0000000507157299 */ /* 0x000fe4000800063f */
[----:B------:R-:W-:Y:S01]  /*6dc0*/  ULOP3.LUT UR13, URZ, UR6, URZ, 0x33, !UPT ;  /* 0x000000063f0d7292 */ /* 0x000fe2000f8e333f */
[----:B------:R-:W-:Y:S01]  /*6dd0*/  ULDC.64 UR30, c[0x0][0x198] ;  /* 0x00006600001e7ab9 */ /* 0x000fe20000000a00 */
[----:B0-----:R-:W-:-:S05]  /*6de0*/  VIADD R3, R3, 0x3f ;  /* 0x0000003f03037836 */ /* 0x001fca0000000000 */
[----:B------:R-:W-:Y:S01]  /*6df0*/  SHF.R.S32.HI R4, RZ, 0x1f, R3 ;  /* 0x0000001fff047819 */ /* 0x000fe20000011403 */
[----:B-1----:R-:W-:-:S03]  /*6e00*/  IMAD.U32 R11, RZ, RZ, UR8 ;  /* 0x00000008ff0b7e24 */ /* 0x002fc6000f8e00ff */
[----:B------:R-:W-:Y:S01]  /*6e10*/  LEA.HI R4, R4, R3, RZ, 0x6 ;  /* 0x0000000304047211 */ /* 0x000fe200078f30ff */
[----:B------:R-:W-:-:S03]  /*6e20*/  IMAD.MOV.U32 R3, RZ, RZ, 0x1 ;  /* 0x00000001ff037424 */ /* 0x000fc600078e00ff */
[----:B------:R-:W-:-:S05]  /*6e30*/  SHF.R.S32.HI R9, RZ, 0x6, R4 ;  /* 0x00000006ff097819 */ /* 0x000fca0000011404 */
[----:B------:R-:W-:-:S07]  /*6e40*/  VIADD R12, R9, 0x1 ;  /* 0x00000001090c7836 */ /* 0x000fce0000000000 */
.L_x_177:
[----:B------:R-:W-:-:S03]  /*6e50*/  UMOV UR5, 0xffffffff ;  /* 0xffffffff00057882 */ /* 0x000fc60000000000 */
[----:B------:R-:W-:Y:S05]  /*6e60*/  BRA.DIV UR5, `(.L_x_167) ;  /* 0x0000000e05d07947 */ /* 0x000fea000b800000 */
[----:B------:R-:W-:-:S13]  /*6e70*/  ELECT P6, URZ, PT ;  /* 0x00000000003f782f */ /* 0x000fda00038c0000 */
.L_x_188:
[----:B------:R-:W-:Y:S04]  /*6e80*/  BSSY B1, `(.L_x_168) ;  /* 0x0000044000017945 */ /* 0x000fe80003800000 */
[----:B------:R-:W-:Y:S05]  /*6e90*/  @!P6 BRA `(.L_x_169) ;  /* 0x000000040008e947 */ /* 0x000fea0003800000 */
[----:B------:R-:W0:Y:S02]  /*6ea0*/  LDC R4, c[0x0][0x28c] ;  /* 0x0000a300ff047b82 */ /* 0x000e240000000800 */
[----:B0-----:R-:W-:-:S13]  /*6eb0*/  ISETP.GE.AND P0, PT, R4, 0x1, PT ;  /* 0x000000010400780c */ /* 0x001fda0003f06270 */
[----:B------:R-:W-:Y:S05]  /*6ec0*/  @!P0 BRA `(.L_x_169) ;  /* 0x0000000000fc8947 */ /* 0x000fea0003800000 */
[----:B------:R-:W-:Y:S02]  /*6ed0*/  IMAD R20, R20, 0x4, R11 ;  /* 0x0000000414147824 */ /* 0x000fe400078e020b */
[----:B------:R-:W-:Y:S02]  /*6ee0*/  IMAD.SHL.U32 R19, R19, 0x80, RZ ;  /* 0x0000008013137824 */ /* 0x000fe400078e00ff */
[----:B------:R-:W-:Y:S02]  /*6ef0*/  IMAD.MOV.U32 R22, RZ, RZ, RZ ;  /* 0x000000ffff167224 */ /* 0x000fe400078e00ff */
[----:B------:R-:W-:Y:S02]  /*6f00*/  IMAD.MOV.U32 R4, RZ, RZ, R12 ;  /* 0x000000ffff047224 */ /* 0x000fe400078e000c */
[----:B------:R-:W-:Y:S02]  /*6f10*/  IMAD.MOV.U32 R5, RZ, RZ, R3 ;  /* 0x000000ffff057224 */ /* 0x000fe400078e0003 */
[----:B------:R-:W-:-:S02]  /*6f20*/  IMAD.MOV.U32 R14, RZ, RZ, R8 ;  /* 0x000000ffff0e7224 */ /* 0x000fc400078e0008 */
[----:B------:R-:W-:Y:S02]  /*6f30*/  IMAD.SHL.U32 R21, R20, 0x20, RZ ;  /* 0x0000002014157824 */ /* 0x000fe400078e00ff */
[----:B------:R-:W-:-:S07]  /*6f40*/  VIADD R24, R19, 0x40 ;  /* 0x0000004013187836 */ /* 0x000fce0000000000 */
.L_x_172:
[----:B------:R-:W0:Y:S01]  /*6f50*/  S2UR UR5, SR_CgaCtaId ;  /* 0x00000000000579c3 */ /* 0x000e220000008800 */
[----:B------:R-:W-:Y:S02]  /*6f60*/  MOV R20, 0x400 ;  /* 0x0000040000147802 */ /* 0x000fe40000000f00 */
[----:B------:R-:W-:Y:S02]  /*6f70*/  SHF.L.U32 R7, R5, 0x1f, RZ ;  /* 0x0000001f05077819 */ /* 0x000fe400000006ff */
[----:B------:R-:W-:-:S13]  /*6f80*/  ISETP.NE.AND P1, PT, R0, RZ, PT ;  /* 0x000000ff0000720c */ /* 0x000fda0003f25270 */
[----:B------:R-:W1:Y:S01]  /*6f90*/  @!P1 LDC R15, c[0x0][0x500] ;  /* 0x00014000ff0f9b82 */ /* 0x000e620000000800 */
[----:B0-----:R-:W-:-:S05]  /*6fa0*/  IMAD.U32 R11, RZ, RZ, UR5 ;  /* 0x00000005ff0b7e24 */ /* 0x001fca000f8e00ff */
[----:B------:R-:W-:-:S05]  /*6fb0*/  LEA R23, R11, R20, 0x18 ;  /* 0x000000140b177211 */ /* 0x000fca00078ec0ff */
[----:B------:R-:W-:-:S04]  /*6fc0*/  IMAD R20, R14, 0x8, R23 ;  /* 0x000000080e147824 */ /* 0x000fc800078e0217 */
[----:B------:R-:W0:Y:S02]  /*6fd0*/  SYNCS.PHASECHK.TRANS64.TRYWAIT P0, [R20+URZ+0x20], R7 ;  /* 0x00002007140075a7 */ /* 0x000e24000800017f */
[----:B01----:R-:W-:Y:S05]  /*6fe0*/  @!P0 BRA `(.L_x_170) ;  /* 0x0000000c00908947 */ /* 0x003fea0003800000 */
.L_x_189:
[----:B0-----:R-:W-:Y:S01]  /*6ff0*/  PRMT R7, R13, 0x9910, RZ ;  /* 0x000099100d077816 */ /* 0x001fe200000000ff */
[----:B------:R0:W-:Y:S03]  /*7000*/  @!P1 SYNCS.ARRIVE.TRANS64 RZ, [R20+URZ], R15 ;  /* 0x0000000f14ff99a7 */ /* 0x0001e6000800003f */
[----:B------:R-:W-:-:S13]  /*7010*/  ISETP.NE.AND P0, PT, R7, 0x2, PT ;  /* 0x000000020700780c */ /* 0x000fda0003f05270 */
[----:B0-----:R-:W-:Y:S05]  /*7020*/  @P0 BRA `(.L_x_171) ;  /* 0x0000000000040947 */ /* 0x001fea0003800000 */
[----:B------:R-:W-:Y:S01]  /*7030*/  BPT.TRAP 0x1 ;  /* 0x000000040000795c */ /* 0x000fe20000300000 */
.L_x_171:
[----:B------:R-:W-:Y:S01]  /*7040*/  IMAD R7, R14, 0x4, R11 ;  /* 0x000000040e077824 */ /* 0x000fe200078e020b */
[----:B------:R-:W-:Y:S01]  /*7050*/  R2UR UR27, R22 ;  /* 0x00000000161b72ca */ /* 0x000fe200000e0000 */
[----:B------:R-:W-:Y:S01]  /*7060*/  VIADD R4, R4, 0xffffffff ;  /* 0xffffffff04047836 */ /* 0x000fe20000000000 */
[----:B------:R-:W-:Y:S01]  /*7070*/  R2UR UR9, R20 ;  /* 0x00000000140972ca */ /* 0x000fe200000e0000 */
[----:B------:R-:W-:Y:S01]  /*7080*/  IMAD.SHL.U32 R7, R7, 0x800, RZ ;  /* 0x0000080007077824 */ /* 0x000fe200078e00ff */
[----:B------:R-:W-:Y:S01]  /*7090*/  R2UR UR12, R6 ;  /* 0x00000000060c72ca */ /* 0x000fe200000e0000 */
[----:B------:R-:W-:Y:S01]  /*70a0*/  UIADD3 UR6, UP0, UR30, 0xf0, URZ ;  /* 0x000000f01e067890 */ /* 0x000fe2000ff1e03f */
[----:B------:R-:W-:Y:S01]  /*70b0*/  R2UR UR11, R21 ;  /* 0x00000000150b72ca */ /* 0x000fe200000e0000 */
[--C-:B------:R-:W-:Y:S01]  /*70c0*/  IMAD R7, R7, 0x2, R23.reuse ;  /* 0x0000000207077824 */ /* 0x100fe200078e0217 */
[----:B------:R-:W-:Y:S01]  /*70d0*/  UIADD3 UR32, UP1, UR30, 0x1f0, URZ ;  /* 0x000001f01e207890 */ /* 0x000fe2000ff3e03f */
[C---:B------:R-:W-:Y:S01]  /*70e0*/  IMAD R23, R14.reuse, 0x4000, R23 ;  /* 0x000040000e177824 */ /* 0x040fe200078e0217 */
[----:B------:R-:W-:Y:S01]  /*70f0*/  R2UR UR26, R19 ;  /* 0x00000000131a72ca */ /* 0x000fe200000e0000 */
[----:B------:R-:W-:Y:S01]  /*7100*/  UIADD3.X UR7, URZ, UR31, URZ, UP0, !UPT ;  /* 0x0000001f3f077290 */ /* 0x000fe200087fe43f */
[----:B------:R-:W-:Y:S01]  /*7110*/  R2UR UR5, R7 ;  /* 0x00000000070572ca */ /* 0x000fe200000e0000 */
[----:B------:R-:W-:Y:S01]  /*7120*/  UIADD3.X UR33, URZ, UR31, URZ, UP1, !UPT ;  /* 0x0000001f3f217290 */ /* 0x000fe20008ffe43f */
[----:B------:R-:W-:Y:S01]  /*7130*/  R2UR UR16, R23 ;  /* 0x00000000171072ca */ /* 0x000fe200000e0000 */
[----:B------:R-:W-:Y:S01]  /*7140*/  VIADD R14, R14, 0x1 ;  /* 0x000000010e0e7836 */ /* 0x000fe20000000000 */
[----:B------:R-:W-:Y:S01]  /*7150*/  R2UR UR18, R24 ;  /* 0x00000000181272ca */ /* 0x000fe200000e0000 */
[----:B------:R-:W-:Y:S01]  /*7160*/  UMOV UR22, 0xf0000 ;  /* 0x000f000000167882 */ /* 0x000fe20000000000 */
[----:B------:R-:W-:Y:S01]  /*7170*/  ISETP.GT.AND P1, PT, R4, 0x1, PT ;  /* 0x000000010400780c */ /* 0x000fe20003f24270 */
[----:B------:R-:W-:Y:S01]  /*7180*/  UMOV UR14, 0x0 ;  /* 0x00000000000e7882 */ /* 0x000fe20000000000 */
[----:B------:R-:W-:Y:S01]  /*7190*/  ISETP.NE.AND P0, PT, R14, 0x4, PT ;  /* 0x000000040e00780c */ /* 0x000fe20003f05270 */
[----:B------:R-:W-:Y:S01]  /*71a0*/  UMOV UR15, 0x10000000 ;  /* 0x10000000000f7882 */ /* 0x000fe20000000000 */
[----:B------:R-:W-:Y:S01]  /*71b0*/  UMOV UR10, UR27 ;  /* 0x0000001b000a7c82 */ /* 0x000fe20008000000 */
[----:B------:R-:W-:Y:S01]  /*71c0*/  UMOV UR25, UR9 ;  /* 0x0000000900197c82 */ /* 0x000fe20008000000 */
[----:B------:R-:W-:Y:S01]  /*71d0*/  UMOV UR28, UR12 ;  /* 0x0000000c001c7c82 */ /* 0x000fe20008000000 */
[----:B------:R-:W-:Y:S01]  /*71e0*/  UIADD3 UR8, UR5, 0x100, URZ ;  /* 0x0000010005087890 */ /* 0x000fe2000fffe03f */
[----:B------:R-:W-:Y:S01]  /*71f0*/  SEL R20, RZ, 0x1, P0 ;  /* 0x00000001ff147807 */ /* 0x000fe20000000000 */
[----:B------:R-:W-:Y:S01]  /*7200*/  UIADD3 UR24, UR16, 0x10100, URZ ;  /* 0x0001010010187890 */ /* 0x000fe2000fffe03f */
[----:B------:R-:W-:Y:S01]  /*7210*/  VIADD R22, R22, 0x40 ;  /* 0x0000004016167836 */ /* 0x000fe20000000000 */
[----:B------:R-:W-:Y:S01]  /*7220*/  UIADD3 UR16, UR16, 0x12100, URZ ;  /* 0x0001210010107890 */ /* 0x000fe2000fffe03f */
[----:B------:R-:W-:Y:S01]  /*7230*/  LOP3.LUT R5, R5, R20, RZ, 0x3c, !PT ;  /* 0x0000001405057212 */ /* 0x000fe200078e3cff */
[----:B------:R-:W-:Y:S01]  /*7240*/  UMOV UR17, UR9 ;  /* 0x0000000900117c82 */ /* 0x000fe20008000000 */
[----:B------:R-:W-:Y:S01]  /*7250*/  UMOV UR19, UR27 ;  /* 0x0000001b00137c82 */ /* 0x000fe20008000000 */
[----:B------:R-:W-:Y:S01]  /*7260*/  UMOV UR20, UR12 ;  /* 0x0000000c00147c82 */ /* 0x000fe20008000000 */
[----:B------:R0:W-:Y:S01]  /*7270*/  UTMALDG.3D.MULTICAST [UR8], [UR6], UR22, desc[UR14] ;  /* 0x00000e08060073b4 */ /* 0x0001e20008011816 */
[----:B------:R-:W-:Y:S01]  /*7280*/  SEL R14, R14, RZ, P0 ;  /* 0x000000ff0e0e7207 */ /* 0x000fe20000000000 */
[----:B------:R0:W-:Y:S02]  /*7290*/  UTMALDG.3D [UR24], [UR32], desc[UR14] ;  /* 0x00000e18200075b4 */ /* 0x0001e40008011000 */
[----:B------:R0:W-:Y:S02]  /*72a0*/  UTMALDG.3D [UR16], [UR32], desc[UR14] ;  /* 0x00000e10200075b4 */ /* 0x0001e40008011000 */
[----:B0-----:R-:W-:Y:S05]  /*72b0*/  @P1 BRA `(.L_x_172) ;  /* 0xfffffffc00241947 */ /* 0x001fea000383ffff */
.L_x_169:
[----:B------:R-:W-:Y:S05]  /*72c0*/  BSYNC B1 ;  /* 0x0000000000017941 */ /* 0x000fea0003800000 */
.L_x_168:
[----:B------:R-:W-:Y:S01]  /*72d0*/  LOP3.LUT P1, RZ, R10, 0xff, RZ, 0xc0, !PT ;  /* 0x000000ff0aff7812 */ /* 0x000fe2000782c0ff */
[----:B------:R-:W-:Y:S01]  /*72e0*/  IMAD.IADD R8, R9, 0x1, R8 ;  /* 0x0000000109087824 */ /* 0x000fe200078e0208 */
[----:B------:R-:W-:Y:S01]  /*72f0*/  IADD3 R16, P2, R16, UR36, RZ ;  /* 0x0000002410107c10 */ /* 0x000fe2000ff5e0ff */
[----:B------:R-:W-:Y:S01]  /*7300*/  ULDC.64 UR6, c[0x0][0x650] ;  /* 0x0001940000067ab9 */ /* 0x000fe20000000a00 */
[----:B------:R-:W-:Y:S01]  /*7310*/  BSSY B1, `(.L_x_173) ;  /* 0x000006c000017945 */ /* 0x000fe20003800000 */
[----:B------:R-:W-:Y:S01]  /*7320*/  IMAD.MOV.U32 R20, RZ, RZ, -0x1 ;  /* 0xffffffffff147424 */ /* 0x000fe200078e00ff */
[----:B------:R-:W-:Y:S01]  /*7330*/  SHF.R.U32.HI R4, RZ, 0x2, R8 ;  /* 0x00000002ff047819 */ /* 0x000fe20000011608 */
[----:B------:R-:W-:Y:S01]  /*7340*/  IMAD.MOV.U32 R19, RZ, RZ, -0x1 ;  /* 0xffffffffff137424 */ /* 0x000fe200078e00ff */
[----:B------:R-:W-:Y:S02]  /*7350*/  ISETP.GT.U32.AND P0, PT, R8, 0x3, PT ;  /* 0x000000030800780c */ /* 0x000fe40003f04070 */
[----:B------:R-:W-:-:S02]  /*7360*/  LOP3.LUT R4, R4, 0x1, RZ, 0xc0, !PT ;  /* 0x0000000104047812 */ /* 0x000fc400078ec0ff */
[----:B------:R-:W-:Y:S01]  /*7370*/  ISETP.LT.U32.AND P0, PT, R9, 0x4, P0 ;  /* 0x000000040900780c */ /* 0x000fe20000701070 */
[----:B------:R-:W0:Y:S01]  /*7380*/  @P1 S2R R11, SR_CgaCtaId ;  /* 0x00000000000b1919 */ /* 0x000e220000008800 */
[----:B------:R-:W-:Y:S02]  /*7390*/  @P1 MOV R6, 0x400 ;  /* 0x0000040000061802 */ /* 0x000fe40000000f00 */
[----:B------:R-:W-:Y:S02]  /*73a0*/  IADD3.X R17, R17, UR42, RZ, P2, !PT ;  /* 0x0000002a11117c10 */ /* 0x000fe400097fe4ff */
[----:B------:R-:W-:Y:S02]  /*73b0*/  ISETP.GE.U32.AND P2, PT, R16, UR6, PT ;  /* 0x0000000610007c0c */ /* 0x000fe4000bf46070 */
[----:B------:R-:W-:Y:S02]  /*73c0*/  LOP3.LUT R8, R8, 0x3, RZ, 0xc0, !PT ;  /* 0x0000000308087812 */ /* 0x000fe400078ec0ff */
[----:B------:R-:W-:-:S02]  /*73d0*/  PRMT R10, RZ, 0x7610, R10 ;  /* 0x00007610ff0a7816 */ /* 0x000fc4000000000a */
[----:B0-----:R-:W-:-:S04]  /*73e0*/  @P1 LEA R6, R11, R6, 0x18 ;  /* 0x000000060b061211 */ /* 0x001fc800078ec0ff */
[----:B------:R0:W-:Y:S01]  /*73f0*/  @P1 SYNCS.ARRIVE.TRANS64.A1T0 RZ, [R6+URZ+0x58], RZ ;  /* 0x000058ff06ff19a7 */ /* 0x0001e2000810003f */
[----:B------:R-:W-:Y:S02]  /*7400*/  ISETP.NE.U32.AND P1, PT, R4, 0x1, PT ;  /* 0x000000010400780c */ /* 0x000fe40003f25070 */
[----:B------:R-:W-:Y:S02]  /*7410*/  SEL R4, RZ, 0x1, !P0 ;  /* 0x00000001ff047807 */ /* 0x000fe40004000000 */
[----:B------:R-:W-:Y:S02]  /*7420*/  ISETP.GE.U32.AND.EX P0, PT, R17, UR7, PT, P2 ;  /* 0x0000000711007c0c */ /* 0x000fe4000bf06120 */
[----:B------:R-:W-:Y:S01]  /*7430*/  ISETP.GT.U32.AND P1, PT, R9, 0x3, !P1 ;  /* 0x000000030900780c */ /* 0x000fe20004f24070 */
[----:B0-----:R-:W-:-:S03]  /*7440*/  IMAD.MOV.U32 R6, RZ, RZ, -0x1 ;  /* 0xffffffffff067424 */ /* 0x001fc600078e00ff */
[----:B------:R-:W-:-:S04]  /*7450*/  SEL R5, RZ, 0x1, !P1 ;  /* 0x00000001ff057807 */ /* 0x000fc80004800000 */
[--C-:B------:R-:W-:Y:S02]  /*7460*/  LOP3.LUT R3, R5, R3, R4.reuse, 0x96, !PT ;  /* 0x0000000305037212 */ /* 0x100fe400078e9604 */
[----:B------:R-:W-:Y:S01]  /*7470*/  PRMT R4, RZ, 0x7610, R4 ;  /* 0x00007610ff047816 */ /* 0x000fe20000000004 */
[----:B------:R-:W-:Y:S06]  /*7480*/  @P0 BRA `(.L_x_174) ;  /* 0x0000000400500947 */ /* 0x000fec0003800000 */
[----:B------:R-:W0:Y:S01]  /*7490*/  S2R R19, SR_CTAID.X ;  /* 0x0000000000137919 */ /* 0x000e220000002500 */
[----:B------:R-:W-:Y:S01]  /*74a0*/  ULDC.64 UR6, c[0x0][0x628] ;  /* 0x00018a0000067ab9 */ /* 0x000fe20000000a00 */
[----:B------:R-:W1:Y:S01]  /*74b0*/  LDC R20, c[0x0][0x144] ;  /* 0x00005100ff147b82 */ /* 0x000e620000000800 */
[----:B------:R-:W-:Y:S01]  /*74c0*/  ISETP.NE.U32.AND P0, PT, RZ, UR6, PT ;  /* 0x00000006ff007c0c */ /* 0x000fe2000bf05070 */
[----:B------:R-:W2:Y:S01]  /*74d0*/  S2R R14, SR_CTAID.Y ;  /* 0x00000000000e7919 */ /* 0x000ea20000002600 */
[----:B------:R-:W-:Y:S01]  /*74e0*/  ULDC UR8, c[0x0][0x630] ;  /* 0x00018c0000087ab9 */ /* 0x000fe20000000800 */
[----:B------:R-:W-:Y:S01]  /*74f0*/  ULDC UR9, c[0x0][0x150] ;  /* 0x0000540000097ab9 */ /* 0x000fe20000000800 */
[----:B------:R-:W-:Y:S01]  /*7500*/  ISETP.NE.AND.EX P0, PT, RZ, UR7, PT, P0 ;  /* 0x00000007ff007c0c */ /* 0x000fe2000bf05300 */
[----:B------:R-:W-:Y:S02]  /*7510*/  IMAD.MOV.U32 R4, RZ, RZ, R16 ;  /* 0x000000ffff047224 */ /* 0x000fe400078e0010 */
[----:B------:R-:W-:Y:S01]  /*7520*/  IMAD.MOV.U32 R5, RZ, RZ, R17 ;  /* 0x000000ffff057224 */ /* 0x000fe200078e0011 */
[----:B0-----:R-:W-:-:S09]  /*7530*/  I2FP.F32.U32 R21, R19 ;  /* 0x0000001300157245 */ /* 0x001fd20000201000 */
[----:B------:R-:W-:Y:S05]  /*7540*/  @!P0 BRA `(.L_x_175) ;  /* 0x0000000000288947 */ /* 0x000fea0003800000 */
[----:B------:R-:W-:Y:S02]  /*7550*/  ULDC UR5, c[0x0][0x634] ;  /* 0x00018d0000057ab9 */ /* 0x000fe40000000800 */
[----:B------:R-:W-:-:S05]  /*7560*/  IADD3 R5, P0, R16, UR5, RZ ;  /* 0x0000000510057c10 */ /* 0x000fca000ff1e0ff */
[----:B------:R-:W-:-:S04]  /*7570*/  IMAD.X R15, RZ, RZ, R17, P0 ;  /* 0x000000ffff0f7224 */ /* 0x000fc800000e0611 */
[----:B------:R-:W-:-:S04]  /*7580*/  IMAD.WIDE.U32 R6, R15, UR6, RZ ;  /* 0x000000060f067c25 */ /* 0x000fc8000f8e00ff */
[----:B------:R-:W-:-:S04]  /*7590*/  IMAD.WIDE.U32 R6, P0, R5, UR7, R6 ;  /* 0x0000000705067c25 */ /* 0x000fc8000f800006 */
[----:B------:R-:W-:-:S04]  /*75a0*/  IMAD.WIDE.U32 R4, R5, UR6, RZ ;  /* 0x0000000605047c25 */ /* 0x000fc8000f8e00ff */
[----:B------:R-:W-:Y:S01]  /*75b0*/  IMAD.MOV.U32 R4, RZ, RZ, R7 ;  /* 0x000000ffff047224 */ /* 0x000fe200078e0007 */
[----:B------:R-:W-:Y:S01]  /*75c0*/  IADD3 RZ, P1, R5, R6, RZ ;  /* 0x0000000605ff7210 */ /* 0x000fe20007f3e0ff */
[----:B------:R-:W-:-:S04]  /*75d0*/  IMAD.X R5, RZ, RZ, RZ, P0 ;  /* 0x000000ffff057224 */ /* 0x000fc800000e06ff */
[----:B------:R-:W-:-:S08]  /*75e0*/  IMAD.WIDE.U32.X R4, R15, UR7, R4, P1 ;  /* 0x000000070f047c25 */ /* 0x000fd000088e0404 */
.L_x_175:
[----:B------:R-:W-:Y:S01]  /*75f0*/  FMUL R21, R21, UR9 ;  /* 0x0000000915157c20 */ /* 0x000fe20008400000 */
[--C-:B------:R-:W-:Y:S01]  /*7600*/  SHF.R.U64 R15, R4, UR8, R5.reuse ;  /* 0x00000008040f7c19 */ /* 0x100fe20008001205 */
[----:B------:R-:W-:Y:S01]  /*7610*/  ULDC.64 UR6, c[0x0][0x620] ;  /* 0x0001880000067ab9 */ /* 0x000fe20000000a00 */
[----:B------:R-:W-:Y:S01]  /*7620*/  SHF.R.U32.HI R4, RZ, UR8, R5 ;  /* 0x00000008ff047c19 */ /* 0x000fe20008011605 */
[----:B------:R-:W-:Y:S01]  /*7630*/  ULDC.64 UR8, c[0x0][0x640] ;  /* 0x0001900000087ab9 */ /* 0x000fe20000000a00 */
[----:B------:R-:W-:Y:S01]  /*7640*/  IADD3 R5, P0, RZ, -R15, RZ ;  /* 0x8000000fff057210 */ /* 0x000fe20007f1e0ff */
[----:B------:R-:W0:Y:S01]  /*7650*/  F2I.U32.TRUNC.NTZ R21, R21 ;  /* 0x0000001500157305 */ /* 0x000e22000020f000 */
[----:B------:R-:W-:-:S03]  /*7660*/  ULDC UR5, c[0x0][0x618] ;  /* 0x0001860000057ab9 */ /* 0x000fc60000000800 */
[----:B------:R-:W-:Y:S01]  /*7670*/  IMAD.X R4, RZ, RZ, ~R4, P0 ;  /* 0x000000ffff047224 */ /* 0x000fe200000e0e04 */
[----:B------:R-:W-:-:S03]  /*7680*/  ISETP.NE.U32.AND P0, PT, RZ, UR8, PT ;  /* 0x00000008ff007c0c */ /* 0x000fc6000bf05070 */
[----:B------:R-:W-:Y:S01]  /*7690*/  IMAD R4, R4, UR6, RZ ;  /* 0x0000000604047c24 */ /* 0x000fe2000f8e02ff */
[----:B------:R-:W-:-:S03]  /*76a0*/  ISETP.NE.AND.EX P0, PT, RZ, UR9, PT, P0 ;  /* 0x00000009ff007c0c */ /* 0x000fc6000bf05300 */
[C---:B------:R-:W-:Y:S02]  /*76b0*/  IMAD R7, R5.reuse, UR7, R4 ;  /* 0x0000000705077c24 */ /* 0x040fe4000f8e0204 */
[----:B------:R-:W-:Y:S01]  /*76c0*/  IMAD.WIDE.U32 R4, R5, UR6, R16 ;  /* 0x0000000605047c25 */ /* 0x000fe2000f8e0010 */
[----:B------:R-:W-:-:S03]  /*76d0*/  ULDC UR6, c[0x0][0x154] ;  /* 0x0000550000067ab9 */ /* 0x000fc60000000800 */
[----:B0-----:R-:W-:Y:S02]  /*76e0*/  IMAD.MOV R6, RZ, RZ, -R21 ;  /* 0x000000ffff067224 */ /* 0x001fe400078e0a15 */
[----:B------:R-:W0:Y:S01]  /*76f0*/  LDC R21, c[0x0][0x148] ;  /* 0x00005200ff157b82 */ /* 0x000e220000000800 */
[----:B------:R-:W-:Y:S02]  /*7700*/  IMAD.IADD R5, R5, 0x1, R7 ;  /* 0x0000000105057824 */ /* 0x000fe400078e0207 */
[----:B-1----:R-:W-:Y:S01]  /*7710*/  IMAD R19, R20, R6, R19 ;  /* 0x0000000614137224 */ /* 0x002fe200078e0213 */
[----:B--2---:R-:W-:Y:S02]  /*7720*/  I2FP.F32.U32 R6, R14 ;  /* 0x0000000e00067245 */ /* 0x004fe40000201000 */
[--C-:B------:R-:W-:Y:S02]  /*7730*/  SHF.R.U64 R20, R4, UR5, R5.reuse ;  /* 0x0000000504147c19 */ /* 0x100fe40008001205 */
[----:B------:R-:W-:Y:S01]  /*7740*/  SHF.R.U32.HI R5, RZ, UR5, R5 ;  /* 0x00000005ff057c19 */ /* 0x000fe20008011605 */
[----:B------:R-:W-:Y:S01]  /*7750*/  FMUL R6, R6, UR6 ;  /* 0x0000000606067c20 */ /* 0x000fe20008400000 */
[----:B------:R-:W-:-:S02]  /*7760*/  ULDC UR5, c[0x0][0x608] ;  /* 0x0001820000057ab9 */ /* 0x000fc40000000800 */
[--C-:B------:R-:W-:Y:S01]  /*7770*/  SHF.R.U64 R23, R20, UR5, R5.reuse ;  /* 0x0000000514177c19 */ /* 0x100fe20008001205 */
[----:B------:R1:W2:Y:S01]  /*7780*/  F2I.U32.TRUNC.NTZ R24, R6 ;  /* 0x0000000600187305 */ /* 0x0002a2000020f000 */
[----:B------:R-:W-:Y:S01]  /*7790*/  SHF.R.U32.HI R4, RZ, UR5, R5 ;  /* 0x00000005ff047c19 */ /* 0x000fe20008011605 */
[----:B------:R-:W-:-:S03]  /*77a0*/  ULDC UR5, c[0x0][0x658] ;  /* 0x0001960000057ab9 */ /* 0x000fc60000000800 */
[--C-:B------:R-:W-:Y:S02]  /*77b0*/  SHF.R.U64 R22, R23, UR5, R4.reuse ;  /* 0x0000000517167c19 */ /* 0x100fe40008001204 */
[----:B------:R-:W-:-:S03]  /*77c0*/  SHF.R.U32.HI R25, RZ, UR5, R4 ;  /* 0x00000005ff197c19 */ /* 0x000fc60008011604 */
[----:B------:R-:W-:Y:S02]  /*77d0*/  IMAD.MOV.U32 R4, RZ, RZ, R22 ;  /* 0x000000ffff047224 */ /* 0x000fe400078e0016 */
[----:B------:R-:W-:Y:S01]  /*77e0*/  IMAD.MOV.U32 R5, RZ, RZ, R25 ;  /* 0x000000ffff057224 */ /* 0x000fe200078e0019 */
[----:B-1----:R-:W-:Y:S06]  /*77f0*/  @!P0 BRA `(.L_x_176) ;  /* 0x0000000000288947 */ /* 0x002fec0003800000 */
        /* <DEDUP_REMOVED lines=10> */
.L_x_176:
[----:B------:R-:W-:Y:S01]  /*78a0*/  ISETP.NE.AND P0, PT, R2, 0x1, PT ;  /* 0x000000010200780c */ /* 0x000fe20003f05270 */
[----:B------:R-:W-:Y:S01]  /*78b0*/  ULDC UR5, c[0x0][0x648] ;  /* 0x0001920000057ab9 */ /* 0x000fe20000000800 */
[----:B------:R-:W-:Y:S01]  /*78c0*/  LOP3.LUT R23, R23, UR13, RZ, 0xc0, !PT ;  /* 0x0000000d17177c12 */ /* 0x000fe2000f8ec0ff */
[----:B--2---:R-:W-:Y:S01]  /*78d0*/  IMAD.MOV R24, RZ, RZ, -R24 ;  /* 0x000000ffff187224 */ /* 0x004fe200078e0a18 */
[----:B------:R-:W-:Y:S01]  /*78e0*/  SHF.R.U64 R4, R4, UR5, R5 ;  /* 0x0000000504047c19 */ /* 0x000fe20008001205 */
[----:B------:R-:W-:Y:S01]  /*78f0*/  ULDC UR5, c[0x0][0x638] ;  /* 0x00018e0000057ab9 */ /* 0x000fe20000000800 */
[----:B------:R-:W-:Y:S01]  /*7900*/  LOP3.LUT R7, R20, UR4, RZ, 0xc0, !PT ;  /* 0x0000000414077c12 */ /* 0x000fe2000f8ec0ff */
[----:B------:R-:W-:Y:S01]  /*7910*/  ULDC UR6, c[0x0][0x610] ;  /* 0x0001840000067ab9 */ /* 0x000fe20000000800 */
[----:B------:R-:W-:Y:S02]  /*7920*/  IMAD.MOV.U32 R6, RZ, RZ, R15 ;  /* 0x000000ffff067224 */ /* 0x000fe400078e000f */
[----:B------:R-:W-:-:S02]  /*7930*/  IMAD.MOV R5, RZ, RZ, -R4 ;  /* 0x000000ffff057224 */ /* 0x000fc400078e0a04 */
[----:B------:R-:W-:Y:S02]  /*7940*/  IMAD R4, R4, UR21, R23 ;  /* 0x0000001504047c24 */ /* 0x000fe4000f8e0217 */
[----:B0-----:R-:W-:Y:S02]  /*7950*/  @P0 IMAD R19, R21, R24, R14 ;  /* 0x0000001815130224 */ /* 0x001fe400078e020e */
[----:B------:R-:W-:Y:S01]  /*7960*/  IMAD R22, R5, UR5, R22 ;  /* 0x0000000505167c24 */ /* 0x000fe2000f8e0216 */
[----:B------:R-:W-:Y:S01]  /*7970*/  ULDC UR5, c[0x0][0x600] ;  /* 0x0001800000057ab9 */ /* 0x000fe20000000800 */
[----:B------:R-:W-:Y:S02]  /*7980*/  IMAD R20, R4, UR6, R19 ;  /* 0x0000000604147c24 */ /* 0x000fe4000f8e0213 */
[----:B------:R-:W-:Y:S02]  /*7990*/  IMAD R5, R22, UR5, R7 ;  /* 0x0000000516057c24 */ /* 0x000fe4000f8e0207 */
[----:B------:R-:W-:-:S03]  /*79a0*/  IMAD.MOV.U32 R4, RZ, RZ, 0x1 ;  /* 0x00000001ff047424 */ /* 0x000fc600078e00ff */
[----:B------:R-:W-:Y:S02]  /*79b0*/  SEL R19, R5, R20, !P0 ;  /* 0x0000001405137207 */ /* 0x000fe40004000000 */
[----:B------:R-:W-:-:S07]  /*79c0*/  SEL R20, R20, R5, !P0 ;  /* 0x0000000514147207 */ /* 0x000fce0004000000 */
.L_x_174:
[----:B------:R-:W-:Y:S05]  /*79d0*/  BSYNC B1 ;  /* 0x0000000000017941 */ /* 0x000fea0003800000 */
.L_x_173:
[----:B------:R-:W-:-:S13]  /*79e0*/  LOP3.LUT P0, RZ, R4, 0xff, RZ, 0xc0, !PT ;  /* 0x000000ff04ff7812 */ /* 0x000fda000780c0ff */
[----:B------:R-:W-:Y:S05]  /*79f0*/  @P0 BRA `(.L_x_177) ;  /* 0xfffffff400140947 */ /* 0x000fea000383ffff */
[----:B------:R-:W-:Y:S05]  /*7a00*/  BSYNC B0 ;  /* 0x0000000000007941 */ /* 0x000fea0003800000 */
.L_x_166:
[----:B------:R-:W-:-:S03]  /*7a10*/  UMOV UR5, 0xffffffff ;  /* 0xffffffff00057882 */ /* 0x000fc60000000000 */
[----:B------:R-:W-:Y:S05]  /*7a20*/  BRA.DIV UR5, `(.L_x_178) ;  /* 0x0000000605147947 */ /* 0x000fea000b800000 */
[----:B------:R-:W-:-:S13]  /*7a30*/  ELECT P6, URZ, PT ;  /* 0x00000000003f782f */ /* 0x000fda00038c0000 */
.L_x_192:
[----:B------:R-:W-:Y:S04]  /*7a40*/  BSSY B0, `(.L_x_179) ;  /* 0x000002b000007945 */ /* 0x000fe80003800000 */
[----:B------:R-:W-:Y:S05]  /*7a50*/  @!P6 BRA `(.L_x_180) ;  /* 0x0000000000a4e947 */ /* 0x000fea0003800000 */
[----:B------:R-:W-:-:S04]  /*7a60*/  LOP3.LUT R18, R18, 0x2, RZ, 0xfc, !PT ;  /* 0x0000000212127812 */ /* 0x000fc800078efcff */
[----:B------:R-:W-:-:S13]  /*7a70*/  ISETP.NE.AND P0, PT, R18, 0x3, PT ;  /* 0x000000031200780c */ /* 0x000fda0003f05270 */
[----:B------:R-:W-:Y:S05]  /*7a80*/  @!P0 BRA `(.L_x_181) ;  /* 0x0000000000048947 */ /* 0x000fea0003800000 */
[----:B------:R-:W-:Y:S01]  /*7a90*/  BPT.TRAP 0x1 ;  /* 0x000000040000795c */ /* 0x000fe20000300000 */
.L_x_181:
[----:B------:R-:W0:Y:S01]  /*7aa0*/  S2R R5, SR_CgaCtaId ;  /* 0x0000000000057919 */ /* 0x000e220000008800 */
[----:B------:R-:W-:Y:S02]  /*7ab0*/  MOV R0, 0x400 ;  /* 0x0000040000007802 */ /* 0x000fe40000000f00 */
[----:B------:R-:W-:Y:S02]  /*7ac0*/  SHF.L.U32 R2, R3, 0x1f, RZ ;  /* 0x0000001f03027819 */ /* 0x000fe400000006ff */
[----:B0-----:R-:W-:-:S05]  /*7ad0*/  LEA R5, R5, R0, 0x18 ;  /* 0x0000000005057211 */ /* 0x001fca00078ec0ff */
[----:B------:R-:W-:-:S04]  /*7ae0*/  VIADD R5, R5, 0x20 ;  /* 0x0000002005057836 */ /* 0x000fc80000000000 */
[C---:B------:R-:W-:Y:S02]  /*7af0*/  IMAD R7, R8.reuse, 0x8, R5 ;  /* 0x0000000808077824 */ /* 0x040fe400078e0205 */
[----:B------:R-:W-:Y:S02]  /*7b00*/  VIADD R8, R8, 0x1 ;  /* 0x0000000108087836 */ /* 0x000fe40000000000 */
[----:B------:R-:W0:Y:S03]  /*7b10*/  SYNCS.PHASECHK.TRANS64.TRYWAIT P0, [R7+URZ], R2 ;  /* 0x00000002070075a7 */ /* 0x000e26000800017f */
[----:B------:R-:W-:-:S04]  /*7b20*/  ISETP.NE.AND P1, PT, R8, 0x4, PT ;  /* 0x000000040800780c */ /* 0x000fc80003f25270 */
[----:B------:R-:W-:Y:S02]  /*7b30*/  SEL R0, RZ, 0x1, P1 ;  /* 0x00000001ff007807 */ /* 0x000fe40000800000 */
[----:B------:R-:W-:Y:S02]  /*7b40*/  SEL R8, R8, RZ, P1 ;  /* 0x000000ff08087207 */ /* 0x000fe40000800000 */
[----:B------:R-:W-:-:S03]  /*7b50*/  LOP3.LUT R9, R3, R0, RZ, 0x3c, !PT ;  /* 0x0000000003097212 */ /* 0x000fc600078e3cff */
[----:B------:R-:W-:Y:S01]  /*7b60*/  IMAD R6, R8, 0x8, R5 ;  /* 0x0000000808067824 */ /* 0x000fe200078e0205 */
[----:B------:R-:W-:Y:S01]  /*7b70*/  SHF.L.U32 R3, R9, 0x1f, RZ ;  /* 0x0000001f09037819 */ /* 0x000fe200000006ff */
[----:B0-----:R-:W-:Y:S06]  /*7b80*/  @!P0 BRA `(.L_x_182) ;  /* 0x0000000000dc8947 */ /* 0x001fec0003800000 */
.L_x_193:
[----:B------:R-:W1:Y:S01]  /*7b90*/  SYNCS.PHASECHK.TRANS64.TRYWAIT P0, [R6+URZ], R3 ;  /* 0x00000003060075a7 */ /* 0x000e62000800017f */
[----:B------:R-:W-:-:S05]  /*7ba0*/  VIADD R0, R8, 0x1 ;  /* 0x0000000108007836 */ /* 0x000fca0000000000 */
[----:B------:R-:W-:-:S04]  /*7bb0*/  ISETP.NE.AND P1, PT, R0, 0x4, PT ;  /* 0x000000040000780c */ /* 0x000fc80003f25270 */
[----:B0-----:R-:W-:Y:S02]  /*7bc0*/  SEL R2, RZ, 0x1, P1 ;  /* 0x00000001ff027807 */ /* 0x001fe40000800000 */
[----:B------:R-:W-:Y:S02]  /*7bd0*/  SEL R0, R0, RZ, P1 ;  /* 0x000000ff00007207 */ /* 0x000fe40000800000 */
[----:B------:R-:W-:-:S03]  /*7be0*/  LOP3.LUT R9, R9, R2, RZ, 0x3c, !PT ;  /* 0x0000000209097212 */ /* 0x000fc600078e3cff */
[----:B------:R-:W-:Y:S01]  /*7bf0*/  IMAD R7, R0, 0x8, R5 ;  /* 0x0000000800077824 */ /* 0x000fe200078e0205 */
[----:B------:R-:W-:Y:S01]  /*7c00*/  SHF.L.U32 R4, R9, 0x1f, RZ ;  /* 0x0000001f09047819 */ /* 0x000fe200000006ff */
[----:B-1----:R-:W-:Y:S06]  /*7c10*/  @!P0 BRA `(.L_x_183) ;  /* 0x0000000000cc8947 */ /* 0x002fec0003800000 */
.L_x_194:
[----:B------:R-:W1:Y:S01]  /*7c20*/  SYNCS.PHASECHK.TRANS64.TRYWAIT P0, [R7+URZ], R4 ;  /* 0x00000004070075a7 */ /* 0x000e62000800017f */
[----:B------:R-:W-:-:S05]  /*7c30*/  VIADD R0, R0, 0x1 ;  /* 0x0000000100007836 */ /* 0x000fca0000000000 */
[----:B------:R-:W-:-:S04]  /*7c40*/  ISETP.NE.AND P1, PT, R0, 0x4, PT ;  /* 0x000000040000780c */ /* 0x000fc80003f25270 */
[----:B------:R-:W-:Y:S02]  /*7c50*/  SEL R2, RZ, 0x1, P1 ;  /* 0x00000001ff027807 */ /* 0x000fe40000800000 */
[----:B------:R-:W-:Y:S02]  /*7c60*/  SEL R0, R0, RZ, P1 ;  /* 0x000000ff00007207 */ /* 0x000fe40000800000 */
[----:B------:R-:W-:Y:S01]  /*7c70*/  LOP3.LUT R2, R9, R2, RZ, 0x3c, !PT ;  /* 0x0000000209027212 */ /* 0x000fe200078e3cff */
[----:B-1----:R-:W-:Y:S06]  /*7c80*/  @!P0 BRA `(.L_x_184) ;  /* 0x0000000000c48947 */ /* 0x002fec0003800000 */
.L_x_195:
[----:B------:R-:W-:Y:S01]  /*7c90*/  IMAD R5, R0, 0x8, R5 ;  /* 0x0000000800057824 */ /* 0x000fe200078e0205 */
[----:B------:R-:W-:-:S07]  /*7ca0*/  SHF.L.U32 R0, R2, 0x1f, RZ ;  /* 0x0000001f02007819 */ /* 0x000fce00000006ff */
.L_x_185:
[----:B--2---:R2:W3:Y:S02]  /*7cb0*/  SYNCS.PHASECHK.TRANS64.TRYWAIT P0, [R5+URZ], R0 ;  /* 0x00000000050075a7 */ /* 0x0044e4000800017f */
[----:B---3--:R-:W-:Y:S05]  /*7cc0*/  @!P0 NANOSLEEP.SYNCS 0x989680 ;  /* 0x009896800000895d */ /* 0x008fea0003900000 */
[----:B------:R-:W3:Y:S02]  /*7cd0*/  @!P0 SYNCS.PHASECHK.TRANS64 P0, [R5+URZ], R0 ;  /* 0x00000000050085a7 */ /* 0x000ee4000800007f */
[----:B---3--:R-:W-:Y:S05]  /*7ce0*/  @!P0 BRA `(.L_x_185) ;  /* 0xfffffffc00f08947 */ /* 0x008fea000383ffff */
.L_x_180:
[----:B------:R-:W-:Y:S05]  /*7cf0*/  BSYNC B0 ;  /* 0x0000000000007941 */ /* 0x000fea0003800000 */
.L_x_179:
[----:B------:R-:W-:Y:S05]  /*7d00*/  EXIT ;  /* 0x000000000000794d */ /* 0x000fea0003800000 */
.L_x_21:
[----:B-1----:R1:W2:Y:S02]  /*7d10*/  SYNCS.PHASECHK.TRANS64.TRYWAIT P1, [R3+URZ], R0 ;  /* 0x00000000030075a7 */ /* 0x0022a4000802017f */
[----:B--2---:R-:W-:Y:S05]  /*7d20*/  @!P1 NANOSLEEP.SYNCS 0x989680 ;  /* 0x009896800000995d */ /* 0x004fea0003900000 */
[----:B------:R-:W2:Y:S02]  /*7d30*/  @!P1 SYNCS.PHASECHK.TRANS64 P1, [R3+URZ], R0 ;  /* 0x00000000030095a7 */ /* 0x000ea4000802007f */
[----:B--2---:R-:W-:Y:S05]  /*7d40*/  @!P1 BRA `(.L_x_21) ;  /* 0xfffffffc00f09947 */ /* 0x004fea000383ffff */
[----:B------:R-:W-:Y:S05]  /*7d50*/  BRA `(.L_x_20) ;  /* 0xffffff9800787947 */ /* 0x000fea000383ffff */
.L_x_26:
[----:B-1----:R1:W2:Y:S02]  /*7d60*/  SYNCS.PHASECHK.TRANS64.TRYWAIT P1, [R5+URZ], R4 ;  /* 0x00000004050075a7 */ /* 0x0022a4000802017f */
[----:B--2---:R-:W-:Y:S05]  /*7d70*/  @!P1 NANOSLEEP.SYNCS 0x989680 ;  /* 0x009896800000995d */ /* 0x004fea0003900000 */
[----:B------:R-:W2:Y:S02]  /*7d80*/  @!P1 SYNCS.PHASECHK.TRANS64 P1, [R5+URZ], R4 ;  /* 0x00000004050095a7 */ /* 0x000ea4000802007f */
[----:B--2---:R-:W-:Y:S05]  /*7d90*/  @!P1 BRA `(.L_x_26) ;  /* 0xfffffffc00f09947 */ /* 0x004fea000383ffff */
[----:B------:R-:W-:Y:S05]  /*7da0*/  BRA `(.L_x_25) ;  /* 0xffffff9c00547947 */ /* 0x000fea000383ffff */
.L_x_167:
[----:B------:R-:W-:Y:S01]  /*7db0*/  BSSY B1, `(.L_x_186) ;  /* 0x0000006000017945 */ /* 0x000fe20003800000 */
[----:B------:R-:W-:-:S07]  /*7dc0*/  IMAD.MOV.U32 R15, RZ, RZ, -0x1 ;  /* 0xffffffffff0f7424 */ /* 0x000fce00078e00ff */
[----:B------:R-:W-:Y:S05]  /*7dd0*/  WARPSYNC.COLLECTIVE R15, `(.L_x_187) ;  /* 0x000000000f0c7348 */ /* 0x000fea0003c00000 */
[----:B------:R-:W-:Y:S02]  /*7de0*/  ELECT P6, UR62, PT ;  /* 0x00000000003e782f */ /* 0x000fe400038c0000 */
[----:B------:R-:W-:Y:S01]  /*7df0*/  MOV R14, UR62 ;  /* 0x0000003e000e7c02 */ /* 0x000fe20008000f00 */
[----:B------:R-:W-:Y:S10]  /*7e00*/  ENDCOLLECTIVE ;  /* 0x000000000000791b */ /* 0x000ff40003800000 */
.L_x_187:
[----:B------:R-:W-:Y:S05]  /*7e10*/  BSYNC B1 ;  /* 0x0000000000017941 */ /* 0x000fea0003800000 */
.L_x_186:
[----:B------:R-:W-:Y:S05]  /*7e20*/  BRA `(.L_x_188) ;  /* 0xfffffff000147947 */ /* 0x000fea000383ffff */
.L_x_170:
[----:B0-----:R0:W1:Y:S02]  /*7e30*/  SYNCS.PHASECHK.TRANS64.TRYWAIT P0, [R20+URZ+0x20], R7 ;  /* 0x00002007140075a7 */ /* 0x001064000800017f */
[----:B-1----:R-:W-:Y:S05]  /*7e40*/  @!P0 NANOSLEEP.SYNCS 0x989680 ;  /* 0x009896800000895d */ /* 0x002fea0003900000 */
[----:B------:R-:W1:Y:S02]  /*7e50*/  @!P0 SYNCS.PHASECHK.TRANS64 P0, [R20+URZ+0x20], R7 ;  /* 0x00002007140085a7 */ /* 0x000e64000800007f */
[----:B-1----:R-:W-:Y:S05]  /*7e60*/  @!P0 BRA `(.L_x_170) ;  /* 0xfffffffc00f08947 */ /* 0x002fea000383ffff */
[----:B------:R-:W-:Y:S05]  /*7e70*/  BRA `(.L_x_189) ;  /* 0xfffffff0005c7947 */ /* 0x000fea000383ffff */
.L_x_178:
[----:B------:R-:W-:Y:S01]  /*7e80*/  BSSY B0, `(.L_x_190) ;  /* 0x0000006000007945 */ /* 0x000fe20003800000 */
[----:B------:R-:W-:-:S07]  /*7e90*/  IMAD.MOV.U32 R15, RZ, RZ, -0x1 ;  /* 0xffffffffff0f7424 */ /* 0x000fce00078e00ff */
[----:B------:R-:W-:Y:S05]  /*7ea0*/  WARPSYNC.COLLECTIVE R15, `(.L_x_191) ;  /* 0x000000000f0c7348 */ /* 0x000fea0003c00000 */
[----:B------:R-:W-:Y:S02]  /*7eb0*/  ELECT P6, UR62, PT ;  /* 0x00000000003e782f */ /* 0x000fe400038c0000 */
[----:B------:R-:W-:Y:S01]  /*7ec0*/  MOV R14, UR62 ;  /* 0x0000003e000e7c02 */ /* 0x000fe20008000f00 */
[----:B------:R-:W-:Y:S10]  /*7ed0*/  ENDCOLLECTIVE ;  /* 0x000000000000791b */ /* 0x000ff40003800000 */
.L_x_191:
[----:B------:R-:W-:Y:S05]  /*7ee0*/  BSYNC B0 ;  /* 0x0000000000007941 */ /* 0x000fea0003800000 */
.L_x_190:
[----:B------:R-:W-:Y:S05]  /*7ef0*/  BRA `(.L_x_192) ;  /* 0xfffffff800d07947 */ /* 0x000fea000383ffff */
.L_x_182:
[----:B0-----:R0:W1:Y:S02]  /*7f00*/  SYNCS.PHASECHK.TRANS64.TRYWAIT P0, [R7+URZ], R2 ;  /* 0x00000002070075a7 */ /* 0x001064000800017f */
[----:B-1----:R-:W-:Y:S05]  /*7f10*/  @!P0 NANOSLEEP.SYNCS 0x989680 ;  /* 0x009896800000895d */ /* 0x002fea0003900000 */
[----:B------:R-:W1:Y:S02]  /*7f20*/  @!P0 SYNCS.PHASECHK.TRANS64 P0, [R7+URZ], R2 ;  /* 0x00000002070085a7 */ /* 0x000e64000800007f */
[----:B-1----:R-:W-:Y:S05]  /*7f30*/  @!P0 BRA `(.L_x_182) ;  /* 0xfffffffc00f08947 */ /* 0x002fea000383ffff */
[----:B------:R-:W-:Y:S05]  /*7f40*/  BRA `(.L_x_193) ;  /* 0xfffffffc00107947 */ /* 0x000fea000383ffff */
.L_x_183:
[----:B0-----:R0:W1:Y:S02]  /*7f50*/  SYNCS.PHASECHK.TRANS64.TRYWAIT P0, [R6+URZ], R3 ;  /* 0x00000003060075a7 */ /* 0x001064000800017f */
[----:B-1----:R-:W-:Y:S05]  /*7f60*/  @!P0 NANOSLEEP.SYNCS 0x989680 ;  /* 0x009896800000895d */ /* 0x002fea0003900000 */
[----:B------:R-:W1:Y:S02]  /*7f70*/  @!P0 SYNCS.PHASECHK.TRANS64 P0, [R6+URZ], R3 ;  /* 0x00000003060085a7 */ /* 0x000e64000800007f */
[----:B-1----:R-:W-:Y:S05]  /*7f80*/  @!P0 BRA `(.L_x_183) ;  /* 0xfffffffc00f08947 */ /* 0x002fea000383ffff */
[----:B------:R-:W-:Y:S05]  /*7f90*/  BRA `(.L_x_194) ;  /* 0xfffffffc00207947 */ /* 0x000fea000383ffff */
.L_x_184:
[----:B-1----:R1:W2:Y:S02]  /*7fa0*/  SYNCS.PHASECHK.TRANS64.TRYWAIT P0, [R7+URZ], R4 ;  /* 0x00000004070075a7 */ /* 0x0022a4000800017f */
[----:B--2---:R-:W-:Y:S05]  /*7fb0*/  @!P0 NANOSLEEP.SYNCS 0x989680 ;  /* 0x009896800000895d */ /* 0x004fea0003900000 */
[----:B------:R-:W2:Y:S02]  /*7fc0*/  @!P0 SYNCS.PHASECHK.TRANS64 P0, [R7+URZ], R4 ;  /* 0x00000004070085a7 */ /* 0x000ea4000800007f */
[----:B--2---:R-:W-:Y:S05]  /*7fd0*/  @!P0 BRA `(.L_x_184) ;  /* 0xfffffffc00f08947 */ /* 0x004fea000383ffff */
[----:B------:R-:W-:Y:S05]  /*7fe0*/  BRA `(.L_x_195) ;  /* 0xfffffffc00287947 */ /* 0x000fea000383ffff */
.L_x_196:
[----:B------:R-:W-:-:S00]  /*7ff0*/  BRA `(.L_x_196) ;  /* 0xfffffffc00fc7947 */ /* 0x000fc0000383ffff */
[----:B------:R-:W-:-:S00]  /*8000*/  NOP ;  /* 0x0000000000007918 */ /* 0x000fc00000000000 */
[----:B------:R-:W-:-:S00]  /*8010*/  NOP ;  /* 0x0000000000007918 */ /* 0x000fc00000000000 */
[----:B------:R-:W-:-:S00]  /*8020*/  NOP ;  /* 0x0000000000007918 */ /* 0x000fc00000000000 */
[----:B------:R-:W-:-:S00]  /*8030*/  NOP ;  /* 0x0000000000007918 */ /* 0x000fc00000000000 */
[----:B------:R-:W-:-:S00]  /*8040*/  NOP ;  /* 0x0000000000007918 */ /* 0x000fc00000000000 */
[----:B------:R-:W-:-:S00]  /*8050*/  NOP ;  /* 0x0000000000007918 */ /* 0x000fc00000000000 */
[----:B------:R-:W-:-:S00]  /*8060*/  NOP ;  /* 0x0000000000007918 */ /* 0x000fc00000000000 */
[----:B------:R-:W-:-:S00]  /*8070*/  NOP ;  /* 0x0000000000007918 */ /* 0x000fc00000000000 */
.L_x_197:


//--------------------- .nv.global.init           --------------------------
	.section	.nv.global.init,"aw",@progbits
.nv.global.init:
	.type		$str$22,@object
	.size		$str$22,($str$23 - $str$22)
$str$22:
        /*0000*/ 	.byte	0x6b, 0x5f, 0x74, 0x69, 0x6c, 0x65, 0x5f, 0x63, 0x6f, 0x75, 0x6e, 0x74, 0x20, 0x3e, 0x3d, 0x20
        /*0010*/ 	.byte	0x31, 0x00
	.type		$str$23,@object
	.size		$str$23,(__unnamed_1 - $str$23)
$str$23:
        /*0012*/ 	.byte	0x2f, 0x74, 0x6d, 0x70, 0x2f, 0x63, 0x75, 0x74, 0x6c, 0x61, 0x73, 0x73, 0x5f, 0x73, 0x77, 0x65
        /*0022*/ 	.byte	0x65, 0x70, 0x5f, 0x73, 0x72, 0x63, 0x2f, 0x69, 0x6e, 0x63, 0x6c, 0x75, 0x64, 0x65, 0x2f, 0x63
        /*0032*/ 	.byte	0x75, 0x74, 0x6c, 0x61, 0x73, 0x73, 0x2f, 0x67, 0x65, 0x6d, 0x6d, 0x2f, 0x63, 0x6f, 0x6c, 0x6c
        /*0042*/ 	.byte	0x65, 0x63, 0x74, 0x69, 0x76, 0x65, 0x2f, 0x73, 0x6d, 0x39, 0x30, 0x5f, 0x6d, 0x6d, 0x61, 0x5f
        /*0052*/ 	.byte	0x74, 0x6d, 0x61, 0x5f, 0x67, 0x6d, 0x6d, 0x61, 0x5f, 0x73, 0x73, 0x5f, 0x77, 0x61, 0x72, 0x70
        /*0062*/ 	.byte	0x73, 0x70, 0x65, 0x63, 0x69, 0x61, 0x6c, 0x69, 0x7a, 0x65, 0x64, 0x2e, 0x68, 0x70, 0x70, 0x00
	.type		__unnamed_1,@object
	.size		__unnamed_1,(.L_0 - __unnamed_1)
__unnamed_1:
        /*0072*/ 	.byte	0x76, 0x6f, 0x69, 0x64, 0x20, 0x63, 0x75, 0x74, 0x6c, 0x61, 0x73, 0x73, 0x3a, 0x3a, 0x67, 0x65
        /* <DEDUP_REMOVED lines=180> */
        /*0bc2*/ 	.byte	0x74, 0x69, 0x74, 0x79, 0x5d, 0x00
.L_0:


//--------------------- .nv.shared._ZN7cutlass13device_kernelINS_4gemm6kernel13GemmUniversalIN4cute5tupleIJiiiiEEENS1_10collective13CollectiveMmaINS1_34MainloopSm90TmaGmmaWarpSpecializedILi4ENS5_IJNS4_1CILi1EEENSA_ILi4EEESB_EEENS1_35KernelTmaWarpSpecializedCooperativeEEENS5_IJNSA_ILi128EEESG_NSA_ILi64EEEEEENS_6half_tENS5_IJlSB_lEEESJ_NS5_IJSB_llEEENS4_8TiledMMAINS4_8MMA_AtomIJNS4_4SM904GMMA26MMA_64x128x16_F32F16F16_SSILNSP_5MajorE0ELSR_1ELNSP_7ScaleInE1ELSS_1EEEEEENS4_6LayoutINS5_IJNSA_ILi2EEESB_SB_EEENS5_IJSB_NSA_ILi0EEESY_EEEEENS5_IJNS4_10UnderscoreES11_S11_EEEEENS4_23SM90_TMA_LOAD_MULTICASTENS4_14ComposedLayoutINS4_7SwizzleILi3ELi4ELi3EEENS4_18smem_ptr_flag_bitsILi16EEENSV_INS5_IJNSA_ILi8EEESH_EEENS5_IJSH_SB_EEEEEEEvNS4_8identityENS4_13SM90_TMA_LOADENS15_IS17_S19_NSV_INS5_IJSH_S1A_EEENS5_IJSB_SH_EEEEEEEvS1F_EENS_8epilogue10collective6detail29Sm90TmaWarpSpecializedAdapterINS1N_15DefaultEpilogueISJ_SK_SK_NS1M_6thread17LinearCombinationISJ_Li1EffLNS1R_9ScaleType4KindE0ELNS_15FloatRoundStyleE2ESJ_EENS1_15EpilogueDefaultEEEEEvvEEEEvNT_6ParamsE --------------------------
	.section	.nv.shared._ZN7cutlass13device_kernelINS_4gemm6kernel13GemmUniversalIN4cute5tupleIJiiiiEEENS1_10collective13CollectiveMmaINS1_34MainloopSm90TmaGmmaWarpSpecializedILi4ENS5_IJNS4_1CILi1EEENSA_ILi4EEESB_EEENS1_35KernelTmaWarpSpecializedCooperativeEEENS5_IJNSA_ILi128EEESG_NSA_ILi64EEEEEENS_6half_tENS5_IJlSB_lEEESJ_NS5_IJSB_llEEENS4_8TiledMMAINS4_8MMA_AtomIJNS4_4SM904GMMA26MMA_64x128x16_F32F16F16_SSILNSP_5MajorE0ELSR_1ELNSP_7ScaleInE1ELSS_1EEEEEENS4_6LayoutINS5_IJNSA_ILi2EEESB_SB_EEENS5_IJSB_NSA_ILi0EEESY_EEEEENS5_IJNS4_10UnderscoreES11_S11_EEEEENS4_23SM90_TMA_LOAD_MULTICASTENS4_14ComposedLayoutINS4_7SwizzleILi3ELi4ELi3EEENS4_18smem_ptr_flag_bitsILi16EEENSV_INS5_IJNSA_ILi8EEESH_EEENS5_IJSH_SB_EEEEEEEvNS4_8identityENS4_13SM90_TMA_LOADENS15_IS17_S19_NSV_INS5_IJSH_S1A_EEENS5_IJSB_SH_EEEEEEEvS1F_EENS_8epilogue10collective6detail29Sm90TmaWarpSpecializedAdapterINS1N_15DefaultEpilogueISJ_SK_SK_NS1M_6thread17LinearCombinationISJ_Li1EffLNS1R_9ScaleType4KindE0ELNS_15FloatRoundStyleE2ESJ_EENS1_15EpilogueDefaultEEEEEvvEEEEvNT_6ParamsE,"aw",@nobits
	.sectionflags	@""
	.align	16
	.zero		1024


//--------------------- .nv.shared.reserved.0     --------------------------
	.section	.nv.shared.reserved.0,"aw",@nobits
	.weak		__nv_reservedSMEM_offset_0_alias
	.size		__nv_reservedSMEM_offset_0_alias, 0, 0
	.other		__nv_reservedSMEM_offset_0_alias,@"STO_CUDA_RESERVED_SHARED STV_DEFAULT"
__nv_reservedSMEM_offset_0_alias:
	.zero		0


//--------------------- .nv.global                --------------------------
	.section	.nv.global,"aw",@nobits
.nv.global:
	.type		_ZN40_INTERNAL_f01af8e1_4_k_cu_1f92a112_244164cute1_E,@object
	.size		_ZN40_INTERNAL_f01af8e1_4_k_cu_1f92a112_244164cute1_E,(_ZN40_INTERNAL_f01af8e1_4_k_cu_1f92a112_244164cuda3std3__45__cpo6cbeginE - _ZN40_INTERNAL_f01af8e1_4_k_cu_1f92a112_244164cute1_E)
_ZN40_INTERNAL_f01af8e1_4_k_cu_1f92a112_244164cute1_E:
	.zero		1
	.type		_ZN40_INTERNAL_f01af8e1_4_k_cu_1f92a112_244164cuda3std3__45__cpo6cbeginE,@object
	.size		_ZN40_INTERNAL_f01af8e1_4_k_cu_1f92a112_244164cuda3std3__45__cpo6cbeginE,(_ZN40_INTERNAL_f01af8e1_4_k_cu_1f92a112_244164cuda3std3__48in_placeE - _ZN40_INTERNAL_f01af8e1_4_k_cu_1f92a112_244164cuda3std3__45__cpo6cbeginE)
_ZN40_INTERNAL_f01af8e1_4_k_cu_1f92a112_244164cuda3std3__45__cpo6cbeginE:
	.zero		1
	.type		_ZN40_INTERNAL_f01af8e1_4_k_cu_1f92a112_244164cuda3std3__48in_placeE,@object
	.size		_ZN40_INTERNAL_f01af8e1_4_k_cu_1f92a112_244164cuda3std3__48in_placeE,(_ZN40_INTERNAL_f01af8e1_4_k_cu_1f92a112_244164cuda3std6ranges3__45__cpo9iter_moveE - _ZN40_INTERNAL_f01af8e1_4_k_cu_1f92a112_244164cuda3std3__48in_placeE)
_ZN40_INTERNAL_f01af8e1_4_k_cu_1f92a112_244164cuda3std3__48in_placeE:
	.zero		1
	.type		_ZN40_INTERNAL_f01af8e1_4_k_cu_1f92a112_244164cuda3std6ranges3__45__cpo9iter_moveE,@object
	.size		_ZN40_INTERNAL_f01af8e1_4_k_cu_1f92a112_244164cuda3std6ranges3__45__cpo9iter_moveE,(_ZN40_INTERNAL_f01af8e1_4_k_cu_1f92a112_244164cuda3std3__45__cpo5beginE - _ZN40_INTERNAL_f01af8e1_4_k_cu_1f92a112_244164cuda3std6ranges3__45__cpo9iter_moveE)
_ZN40_INTERNAL_f01af8e1_4_k_cu_1f92a112_244164cuda3std6ranges3__45__cpo9iter_moveE:
	.zero		1
	.type		_ZN40_INTERNAL_f01af8e1_4_k_cu_1f92a112_244164cuda3std3__45__cpo5beginE,@object
	.size		_ZN40_INTERNAL_f01af8e1_4_k_cu_1f92a112_244164cuda3std3__45__cpo5beginE,(_ZN40_INTERNAL_f01af8e1_4_k_cu_1f92a112_244164cuda3std3__442_GLOBAL__N__f01af8e1_4_k_cu_1f92a112_244166ignoreE - _ZN40_INTERNAL_f01af8e1_4_k_cu_1f92a112_244164cuda3std3__45__cpo5beginE)
_ZN40_INTERNAL_f01af8e1_4_k_cu_1f92a112_244164cuda3std3__45__cpo5beginE:
	.zero		1
	.type		_ZN40_INTERNAL_f01af8e1_4_k_cu_1f92a112_244164cuda3std3__442_GLOBAL__N__f01af8e1_4_k_cu_1f92a112_244166ignoreE,@object
	.size		_ZN40_INTERNAL_f01af8e1_4_k_cu_1f92a112_244164cuda3std3__442_GLOBAL__N__f01af8e1_4_k_cu_1f92a112_244166ignoreE,(_ZN40_INTERNAL_f01af8e1_4_k_cu_1f92a112_244164cute7productE - _ZN40_INTERNAL_f01af8e1_4_k_cu_1f92a112_244164cuda3std3__442_GLOBAL__N__f01af8e1_4_k_cu_1f92a112_244166ignoreE)
_ZN40_INTERNAL_f01af8e1_4_k_cu_1f92a112_244164cuda3std3__442_GLOBAL__N__f01af8e1_4_k_cu_1f92a112_244166ignoreE:
	.zero		1
	.type		_ZN40_INTERNAL_f01af8e1_4_k_cu_1f92a112_244164cute7productE,@object
	.size		_ZN40_INTERNAL_f01af8e1_4_k_cu_1f92a112_244164cute7productE,(_ZN40_INTERNAL_f01af8e1_4_k_cu_1f92a112_244164cuda3std3__45__cpo3endE - _ZN40_INTERNAL_f01af8e1_4_k_cu_1f92a112_244164cute7productE)
_ZN40_INTERNAL_f01af8e1_4_k_cu_1f92a112_244164cute7productE:
	.zero		1
	.type		_ZN40_INTERNAL_f01af8e1_4_k_cu_1f92a112_244164cuda3std3__45__cpo3endE,@object
	.size		_ZN40_INTERNAL_f01af8e1_4_k_cu_1f92a112_244164cuda3std3__45__cpo3endE,(_ZN40_INTERNAL_f01af8e1_4_k_cu_1f92a112_244164cuda3std3__419piecewise_constructE - _ZN40_INTERNAL_f01af8e1_4_k_cu_1f92a112_244164cuda3std3__45__cpo3endE)
_ZN40_INTERNAL_f01af8e1_4_k_cu_1f92a112_244164cuda3std3__45__cpo3endE:
	.zero		1
	.type		_ZN40_INTERNAL_f01af8e1_4_k_cu_1f92a112_244164cuda3std3__419piecewise_constructE,@object
	.size		_ZN40_INTERNAL_f01af8e1_4_k_cu_1f92a112_244164cuda3std3__419piecewise_constructE,(_ZN40_INTERNAL_f01af8e1_4_k_cu_1f92a112_244164cuda3std3__45__cpo4cendE - _ZN40_INTERNAL_f01af8e1_4_k_cu_1f92a112_244164cuda3std3__419piecewise_constructE)
_ZN40_INTERNAL_f01af8e1_4_k_cu_1f92a112_244164cuda3std3__419piecewise_constructE:
	.zero		1
	.type		_ZN40_INTERNAL_f01af8e1_4_k_cu_1f92a112_244164cuda3std3__45__cpo4cendE,@object
	.size		_ZN40_INTERNAL_f01af8e1_4_k_cu_1f92a112_244164cuda3std3__45__cpo4cendE,(_ZN40_INTERNAL_f01af8e1_4_k_cu_1f92a112_244164cuda3std6ranges3__45__cpo4swapE - _ZN40_INTERNAL_f01af8e1_4_k_cu_1f92a112_244164cuda3std3__45__cpo4cendE)
_ZN40_INTERNAL_f01af8e1_4_k_cu_1f92a112_244164cuda3std3__45__cpo4cendE:
	.zero		1
	.type		_ZN40_INTERNAL_f01af8e1_4_k_cu_1f92a112_244164cuda3std6ranges3__45__cpo4swapE,@object
	.size		_ZN40_INTERNAL_f01af8e1_4_k_cu_1f92a112_244164cuda3std6ranges3__45__cpo4swapE,(.L_8 - _ZN40_INTERNAL_f01af8e1_4_k_cu_1f92a112_244164cuda3std6ranges3__45__cpo4swapE)
_ZN40_INTERNAL_f01af8e1_4_k_cu_1f92a112_244164cuda3std6ranges3__45__cpo4swapE:
	.zero		1
.L_8:


//--------------------- .nv.constant0._ZN7cutlass13device_kernelINS_4gemm6kernel13GemmUniversalIN4cute5tupleIJiiiiEEENS1_10collective13CollectiveMmaINS1_34MainloopSm90TmaGmmaWarpSpecializedILi4ENS5_IJNS4_1CILi1EEENSA_ILi4EEESB_EEENS1_35KernelTmaWarpSpecializedCooperativeEEENS5_IJNSA_ILi128EEESG_NSA_ILi64EEEEEENS_6half_tENS5_IJlSB_lEEESJ_NS5_IJSB_llEEENS4_8TiledMMAINS4_8MMA_AtomIJNS4_4SM904GMMA26MMA_64x128x16_F32F16F16_SSILNSP_5MajorE0ELSR_1ELNSP_7ScaleInE1ELSS_1EEEEEENS4_6LayoutINS5_IJNSA_ILi2EEESB_SB_EEENS5_IJSB_NSA_ILi0EEESY_EEEEENS5_IJNS4_10UnderscoreES11_S11_EEEEENS4_23SM90_TMA_LOAD_MULTICASTENS4_14ComposedLayoutINS4_7SwizzleILi3ELi4ELi3EEENS4_18smem_ptr_flag_bitsILi16EEENSV_INS5_IJNSA_ILi8EEESH_EEENS5_IJSH_SB_EEEEEEEvNS4_8identityENS4_13SM90_TMA_LOADENS15_IS17_S19_NSV_INS5_IJSH_S1A_EEENS5_IJSB_SH_EEEEEEEvS1F_EENS_8epilogue10collective6detail29Sm90TmaWarpSpecializedAdapterINS1N_15DefaultEpilogueISJ_SK_SK_NS1M_6thread17LinearCombinationISJ_Li1EffLNS1R_9ScaleType4KindE0ELNS_15FloatRoundStyleE2ESJ_EENS1_15EpilogueDefaultEEEEEvvEEEEvNT_6ParamsE --------------------------
	.section	.nv.constant0._ZN7cutlass13device_kernelINS_4gemm6kernel13GemmUniversalIN4cute5tupleIJiiiiEEENS1_10collective13CollectiveMmaINS1_34MainloopSm90TmaGmmaWarpSpecializedILi4ENS5_IJNS4_1CILi1EEENSA_ILi4EEESB_EEENS1_35KernelTmaWarpSpecializedCooperativeEEENS5_IJNSA_ILi128EEESG_NSA_ILi64EEEEEENS_6half_tENS5_IJlSB_lEEESJ_NS5_IJSB_llEEENS4_8TiledMMAINS4_8MMA_AtomIJNS4_4SM904GMMA26MMA_64x128x16_F32F16F16_SSILNSP_5MajorE0ELSR_1ELNSP_7ScaleInE1ELSS_1EEEEEENS4_6LayoutINS5_IJNSA_ILi2EEESB_SB_EEENS5_IJSB_NSA_ILi0EEESY_EEEEENS5_IJNS4_10UnderscoreES11_S11_EEEEENS4_23SM90_TMA_LOAD_MULTICASTENS4_14ComposedLayoutINS4_7SwizzleILi3ELi4ELi3EEENS4_18smem_ptr_flag_bitsILi16EEENSV_INS5_IJNSA_ILi8EEESH_EEENS5_IJSH_SB_EEEEEEEvNS4_8identityENS4_13SM90_TMA_LOADENS15_IS17_S19_NSV_INS5_IJSH_S1A_EEENS5_IJSB_SH_EEEEEEEvS1F_EENS_8epilogue10collective6detail29Sm90TmaWarpSpecializedAdapterINS1N_15DefaultEpilogueISJ_SK_SK_NS1M_6thread17LinearCombinationISJ_Li1EffLNS1R_9ScaleType4KindE0ELNS_15FloatRoundStyleE2ESJ_EENS1_15EpilogueDefaultEEEEEvvEEEEvNT_6ParamsE,"a",@progbits
	.sectionflags	@""
	.align	4
.nv.constant0._ZN7cutlass13device_kernelINS_4gemm6kernel13GemmUniversalIN4cute5tupleIJiiiiEEENS1_10collective13CollectiveMmaINS1_34MainloopSm90TmaGmmaWarpSpecializedILi4ENS5_IJNS4_1CILi1EEENSA_ILi4EEESB_EEENS1_35KernelTmaWarpSpecializedCooperativeEEENS5_IJNSA_ILi128EEESG_NSA_ILi64EEEEEENS_6half_tENS5_IJlSB_lEEESJ_NS5_IJSB_llEEENS4_8TiledMMAINS4_8MMA_AtomIJNS4_4SM904GMMA26MMA_64x128x16_F32F16F16_SSILNSP_5MajorE0ELSR_1ELNSP_7ScaleInE1ELSS_1EEEEEENS4_6LayoutINS5_IJNSA_ILi2EEESB_SB_EEENS5_IJSB_NSA_ILi0EEESY_EEEEENS5_IJNS4_10UnderscoreES11_S11_EEEEENS4_23SM90_TMA_LOAD_MULTICASTENS4_14ComposedLayoutINS4_7SwizzleILi3ELi4ELi3EEENS4_18smem_ptr_flag_bitsILi16EEENSV_INS5_IJNSA_ILi8EEESH_EEENS5_IJSH_SB_EEEEEEEvNS4_8identityENS4_13SM90_TMA_LOADENS15_IS17_S19_NSV_INS5_IJSH_S1A_EEENS5_IJSB_SH_EEEEEEEvS1F_EENS_8epilogue10collective6detail29Sm90TmaWarpSpecializedAdapterINS1N_15DefaultEpilogueISJ_SK_SK_NS1M_6thread17LinearCombinationISJ_Li1EffLNS1R_9ScaleType4KindE0ELNS_15FloatRoundStyleE2ESJ_EENS1_15EpilogueDefaultEEEEEvvEEEEvNT_6ParamsE:
	.zero		1664


//--------------------- SYMBOLS --------------------------

	.type		.nv.reservedSmem.offset0,@object
	.size		.nv.reservedSmem.offset0,0x4
	.type		__assertfail,@function
